	.target	sm_90a

	.elftype	@"ET_EXEC"


//--------------------- .note.nv.tkinfo           --------------------------
	.section	.note.nv.tkinfo,"",@"SHT_NOTE"
	.sectionflags	@"SHF_NOTE_NV_TKINFO"
	.tkinfo
        /*0018*/ 	.word	0x00000002
        /*0030*/ 	.string	""
        /*0030*/ 	.string	"ptxas"
        /*0030*/ 	.string	"Cuda compilation tools, release 13.0, V13.0.88"
        /*0030*/ 	.string	"Build cuda_13.0.r13.0/compiler.36424714_0"
        /*0030*/ 	.string	"-arch sm_90a -m 64 "



//--------------------- .note.nv.cuinfo           --------------------------
	.section	.note.nv.cuinfo,"",@"SHT_NOTE"
	.sectionflags	@"SHF_NOTE_NV_CUINFO"
        /*0018*/ 	.short	0x0002
        /*001a*/ 	.short	0x005a
        /*001c*/ 	.short	0x0082
	.zero		2


//--------------------- .nv.info                  --------------------------
	.section	.nv.info,"",@"SHT_CUDA_INFO"
	.align	4


	//----- nvinfo : EIATTR_REGCOUNT
	.align		4
        /*0000*/ 	.byte	0x04, 0x2f
        /*0002*/ 	.short	(.L_15 - .L_14)
	.align		4
.L_14:
        /*0004*/ 	.word	index@(_ZN7cutlass13device_kernelINS_4gemm6kernel13GemmUniversalIN4cute5tupleIJiiiiEEENS1_10collective13CollectiveMmaINS1_34MainloopSm90TmaGmmaWarpSpecializedILi45ENS5_IJNS4_1CILi2EEENSA_ILi1EEESC_EEENS1_32KernelTmaWarpSpecializedPingpongEEENS5_IJNSA_ILi64EEENSA_ILi96EEENSA_ILi32EEEEEEaNS5_IJlSC_lEEEaSK_NS4_8TiledMMAINS4_8MMA_AtomIJNS4_4SM904GMMA26MMA_64x96x32_S32S8S8_SS_TNEEEENS4_6LayoutINS5_IJSC_SC_SC_EEENS5_IJNSA_ILi0EEEST_ST_EEEEENS5_IJNS4_10UnderscoreESW_SW_EEEEENS4_13SM90_TMA_LOADENS4_14ComposedLayoutINS4_7SwizzleILi1ELi4ELi3EEENS4_18smem_ptr_flag_bitsILi8EEENSR_INS5_IJNSA_ILi8EEESI_EEENS5_IJSI_SC_EEEEEEEvNS4_8identityENS4_23SM90_TMA_LOAD_MULTICASTES19_vS1A_EENS_8epilogue10collective6detail29Sm90TmaWarpSpecializedAdapterINS1E_15DefaultEpilogueIaSK_SK_NS1D_6thread17LinearCombinationIaLi1EiiLNS1I_9ScaleType4KindE0ELNS_15FloatRoundStyleE2EaEENS1_15EpilogueDefaultEEEEEvvEEEEvNT_6ParamsE)
        /*0008*/ 	.word	0x000000a8


	//----- nvinfo : EIATTR_FRAME_SIZE
	.align		4
.L_15:
        /*000c*/ 	.byte	0x04, 0x11
        /*000e*/ 	.short	(.L_17 - .L_16)
	.align		4
.L_16:
        /*0010*/ 	.word	index@(_ZN7cutlass13device_kernelINS_4gemm6kernel13GemmUniversalIN4cute5tupleIJiiiiEEENS1_10collective13CollectiveMmaINS1_34MainloopSm90TmaGmmaWarpSpecializedILi45ENS5_IJNS4_1CILi2EEENSA_ILi1EEESC_EEENS1_32KernelTmaWarpSpecializedPingpongEEENS5_IJNSA_ILi64EEENSA_ILi96EEENSA_ILi32EEEEEEaNS5_IJlSC_lEEEaSK_NS4_8TiledMMAINS4_8MMA_AtomIJNS4_4SM904GMMA26MMA_64x96x32_S32S8S8_SS_TNEEEENS4_6LayoutINS5_IJSC_SC_SC_EEENS5_IJNSA_ILi0EEEST_ST_EEEEENS5_IJNS4_10UnderscoreESW_SW_EEEEENS4_13SM90_TMA_LOADENS4_14ComposedLayoutINS4_7SwizzleILi1ELi4ELi3EEENS4_18smem_ptr_flag_bitsILi8EEENSR_INS5_IJNSA_ILi8EEESI_EEENS5_IJSI_SC_EEEEEEEvNS4_8identityENS4_23SM90_TMA_LOAD_MULTICASTES19_vS1A_EENS_8epilogue10collective6detail29Sm90TmaWarpSpecializedAdapterINS1E_15DefaultEpilogueIaSK_SK_NS1D_6thread17LinearCombinationIaLi1EiiLNS1I_9ScaleType4KindE0ELNS_15FloatRoundStyleE2EaEENS1_15EpilogueDefaultEEEEEvvEEEEvNT_6ParamsE)
        /*0014*/ 	.word	0x00000008


	//----- nvinfo : EIATTR_MIN_STACK_SIZE
	.align		4
.L_17:
        /*0018*/ 	.byte	0x04, 0x12
        /*001a*/ 	.short	(.L_19 - .L_18)
	.align		4
.L_18:
        /*001c*/ 	.word	index@(_ZN7cutlass13device_kernelINS_4gemm6kernel13GemmUniversalIN4cute5tupleIJiiiiEEENS1_10collective13CollectiveMmaINS1_34MainloopSm90TmaGmmaWarpSpecializedILi45ENS5_IJNS4_1CILi2EEENSA_ILi1EEESC_EEENS1_32KernelTmaWarpSpecializedPingpongEEENS5_IJNSA_ILi64EEENSA_ILi96EEENSA_ILi32EEEEEEaNS5_IJlSC_lEEEaSK_NS4_8TiledMMAINS4_8MMA_AtomIJNS4_4SM904GMMA26MMA_64x96x32_S32S8S8_SS_TNEEEENS4_6LayoutINS5_IJSC_SC_SC_EEENS5_IJNSA_ILi0EEEST_ST_EEEEENS5_IJNS4_10UnderscoreESW_SW_EEEEENS4_13SM90_TMA_LOADENS4_14ComposedLayoutINS4_7SwizzleILi1ELi4ELi3EEENS4_18smem_ptr_flag_bitsILi8EEENSR_INS5_IJNSA_ILi8EEESI_EEENS5_IJSI_SC_EEEEEEEvNS4_8identityENS4_23SM90_TMA_LOAD_MULTICASTES19_vS1A_EENS_8epilogue10collective6detail29Sm90TmaWarpSpecializedAdapterINS1E_15DefaultEpilogueIaSK_SK_NS1D_6thread17LinearCombinationIaLi1EiiLNS1I_9ScaleType4KindE0ELNS_15FloatRoundStyleE2EaEENS1_15EpilogueDefaultEEEEEvvEEEEvNT_6ParamsE)
        /*0020*/ 	.word	0x00000008
.L_19:


//--------------------- .nv.compat                --------------------------
	.section	.nv.compat,"",@"SHT_CUDA_COMPAT_INFO"
	.align	4
        /*0000*/ 	.byte	0x02, 0x09, 0x01, 0x00, 0x02, 0x02, 0x04, 0x00, 0x02, 0x05, 0x05, 0x00, 0x03, 0x07, 0x01, 0x01
        /*0010*/ 	.byte	0x02, 0x03, 0x01, 0x00, 0x02, 0x06, 0x01, 0x00, 0x04, 0x0b, 0x08, 0x00, 0x00, 0x00, 0x00, 0x00
        /*0020*/ 	.byte	0x00, 0x00, 0x00, 0x00


//--------------------- .nv.info._ZN7cutlass13device_kernelINS_4gemm6kernel13GemmUniversalIN4cute5tupleIJiiiiEEENS1_10collective13CollectiveMmaINS1_34MainloopSm90TmaGmmaWarpSpecializedILi45ENS5_IJNS4_1CILi2EEENSA_ILi1EEESC_EEENS1_32KernelTmaWarpSpecializedPingpongEEENS5_IJNSA_ILi64EEENSA_ILi96EEENSA_ILi32EEEEEEaNS5_IJlSC_lEEEaSK_NS4_8TiledMMAINS4_8MMA_AtomIJNS4_4SM904GMMA26MMA_64x96x32_S32S8S8_SS_TNEEEENS4_6LayoutINS5_IJSC_SC_SC_EEENS5_IJNSA_ILi0EEEST_ST_EEEEENS5_IJNS4_10UnderscoreESW_SW_EEEEENS4_13SM90_TMA_LOADENS4_14ComposedLayoutINS4_7SwizzleILi1ELi4ELi3EEENS4_18smem_ptr_flag_bitsILi8EEENSR_INS5_IJNSA_ILi8EEESI_EEENS5_IJSI_SC_EEEEEEEvNS4_8identityENS4_23SM90_TMA_LOAD_MULTICASTES19_vS1A_EENS_8epilogue10collective6detail29Sm90TmaWarpSpecializedAdapterINS1E_15DefaultEpilogueIaSK_SK_NS1D_6thread17LinearCombinationIaLi1EiiLNS1I_9ScaleType4KindE0ELNS_15FloatRoundStyleE2EaEENS1_15EpilogueDefaultEEEEEvvEEEEvNT_6ParamsE --------------------------
	.section	.nv.info._ZN7cutlass13device_kernelINS_4gemm6kernel13GemmUniversalIN4cute5tupleIJiiiiEEENS1_10collective13CollectiveMmaINS1_34MainloopSm90TmaGmmaWarpSpecializedILi45ENS5_IJNS4_1CILi2EEENSA_ILi1EEESC_EEENS1_32KernelTmaWarpSpecializedPingpongEEENS5_IJNSA_ILi64EEENSA_ILi96EEENSA_ILi32EEEEEEaNS5_IJlSC_lEEEaSK_NS4_8TiledMMAINS4_8MMA_AtomIJNS4_4SM904GMMA26MMA_64x96x32_S32S8S8_SS_TNEEEENS4_6LayoutINS5_IJSC_SC_SC_EEENS5_IJNSA_ILi0EEEST_ST_EEEEENS5_IJNS4_10UnderscoreESW_SW_EEEEENS4_13SM90_TMA_LOADENS4_14ComposedLayoutINS4_7SwizzleILi1ELi4ELi3EEENS4_18smem_ptr_flag_bitsILi8EEENSR_INS5_IJNSA_ILi8EEESI_EEENS5_IJSI_SC_EEEEEEEvNS4_8identityENS4_23SM90_TMA_LOAD_MULTICASTES19_vS1A_EENS_8epilogue10collective6detail29Sm90TmaWarpSpecializedAdapterINS1E_15DefaultEpilogueIaSK_SK_NS1D_6thread17LinearCombinationIaLi1EiiLNS1I_9ScaleType4KindE0ELNS_15FloatRoundStyleE2EaEENS1_15EpilogueDefaultEEEEEvvEEEEvNT_6ParamsE,"",@"SHT_CUDA_INFO"
	.sectionflags	@""
	.align	4


	//----- nvinfo : EIATTR_CUDA_API_VERSION
	.align		4
        /*0000*/ 	.byte	0x04, 0x37
        /*0002*/ 	.short	(.L_21 - .L_20)
.L_20:
        /*0004*/ 	.word	0x00000082


	//----- nvinfo : EIATTR_KPARAM_INFO
	.align		4
.L_21:
        /*0008*/ 	.byte	0x04, 0x17
        /*000a*/ 	.short	(.L_23 - .L_22)
.L_22:
        /*000c*/ 	.word	0x00000000
        /*0010*/ 	.short	0x0000
        /*0012*/ 	.short	0x0070
        /*0014*/ 	.byte	0x00, 0xf0, 0x01, 0x10


	//----- nvinfo : EIATTR_SPARSE_MMA_MASK
	.align		4
.L_23:
        /*0018*/ 	.byte	0x03, 0x50
        /*001a*/ 	.short	0x0000


	//----- nvinfo : EIATTR_MAXREG_COUNT
	.align		4
        /*001c*/ 	.byte	0x03, 0x1b
        /*001e*/ 	.short	0x00a8


	//----- nvinfo : EIATTR_NUM_BARRIERS
	.align		4
        /*0020*/ 	.byte	0x02, 0x4c
        /*0022*/ 	.byte	0x01
	.zero		1


	//----- nvinfo : EIATTR_EXTERNS
	.align		4
        /*0024*/ 	.byte	0x04, 0x0f
        /*0026*/ 	.short	(.L_25 - .L_24)


	//   ....[0]....
	.align		4
.L_24:
        /*0028*/ 	.word	index@(__assertfail)


	//----- nvinfo : EIATTR_ANNOTATIONS
	.align		4
.L_25:
        /*002c*/ 	.byte	0x04, 0x55
        /*002e*/ 	.short	(.L_27 - .L_26)


	//   ....[0]....
.L_26:
        /*0030*/ 	.word	0x00000001
        /*0034*/ 	.byte	0x00, 0x13, 0x00, 0x00, 0x01, 0x00, 0x00, 0x00, 0xc0, 0x19, 0x00, 0x00, 0x01, 0x00, 0x00, 0x00
        /*0044*/ 	.byte	0xf0, 0x4c, 0x00, 0x00, 0x01, 0x00, 0x00, 0x00, 0x40, 0x59, 0x00, 0x00


	//----- nvinfo : EIATTR_MERCURY_ISA_VERSION
	.align		4
.L_27:
        /*0050*/ 	.byte	0x03, 0x5f
        /*0052*/ 	.short	0x0101


	//----- nvinfo : EIATTR_INT_WARP_WIDE_INSTR_OFFSETS
	.align		4
        /*0054*/ 	.byte	0x04, 0x31
        /*0056*/ 	.short	(.L_29 - .L_28)


	//   ....[0]....
.L_28:
        /*0058*/ 	.word	0x00000a50


	//   ....[1]....
        /*005c*/ 	.word	0x00000a90


	//   ....[2]....
        /*0060*/ 	.word	0x00000af0


	//   ....[3]....
        /*0064*/ 	.word	0x00000b20


	//   ....[4]....
        /*0068*/ 	.word	0x00000c30


	//   ....[5]....
        /*006c*/ 	.word	0x00000cb0


	//   ....[6]....
        /*0070*/ 	.word	0x00000cc0


	//   ....[7]....
        /*0074*/ 	.word	0x00000d20


	//----- nvinfo : EIATTR_COOP_GROUP_MASK_REGIDS
	.align		4
.L_29:
        /*0078*/ 	.byte	0x04, 0x29
        /*007a*/ 	.short	(.L_31 - .L_30)


	//   ....[0]....
.L_30:
        /*007c*/ 	.word	0xffffffff


	//   ....[1]....
        /*0080*/ 	.word	0xffffffff


	//   ....[2]....
        /*0084*/ 	.word	0xffffffff


	//   ....[3]....
        /*0088*/ 	.word	0xffffffff


	//   ....[4]....
        /*008c*/ 	.word	0xffffffff


	//   ....[5]....
        /*0090*/ 	.word	0xffffffff


	//   ....[6]....
        /*0094*/ 	.word	0xffffffff


	//----- nvinfo : EIATTR_COOP_GROUP_INSTR_OFFSETS
	.align		4
.L_31:
        /*0098*/ 	.byte	0x04, 0x28
        /*009a*/ 	.short	(.L_33 - .L_32)


	//   ....[0]....
.L_32:
        /*009c*/ 	.word	0x00000070


	//   ....[1]....
        /*00a0*/ 	.word	0x00000080


	//   ....[2]....
        /*00a4*/ 	.word	0x00000140


	//   ....[3]....
        /*00a8*/ 	.word	0x00000820


	//   ....[4]....
        /*00ac*/ 	.word	0x00000860


	//   ....[5]....
        /*00b0*/ 	.word	0x000008f0


	//   ....[6]....
        /*00b4*/ 	.word	0x00000eb0


	//----- nvinfo : EIATTR_REG_RECONFIG
	.align		4
.L_33:
        /*00b8*/ 	.byte	0x01, 0x54
	.zero		2


	//----- nvinfo : EIATTR_SYSCALL_OFFSETS
	.align		4
        /*00bc*/ 	.byte	0x04, 0x46
        /*00be*/ 	.short	(.L_35 - .L_34)


	//   ....[0]....
.L_34:
        /*00c0*/ 	.word	0x00001e70


	//----- nvinfo : EIATTR_MBARRIER_INSTR_OFFSETS
	.align		4
.L_35:
        /*00c4*/ 	.byte	0x04, 0x39
        /*00c6*/ 	.short	(.L_37 - .L_36)


	//   ....[0]....
.L_36:
        /*00c8*/ 	.word	0x00000260
        /*00cc*/ 	.word	0x000000ff
        /*00d0*/ 	.word	0x00000000
        /*00d4*/ 	.short	0x0100
        /*00d6*/ 	.byte	0x08
	.zero		1


	//   ....[1]....
        /*00d8*/ 	.word	0x00000270
        /*00dc*/ 	.word	0x000000ff
        /*00e0*/ 	.word	0x00000168
        /*00e4*/ 	.short	0x0100
        /*00e6*/ 	.byte	0x08
	.zero		1


	//   ....[2]....
        /*00e8*/ 	.word	0x00000280
        /*00ec*/ 	.word	0x000000ff
        /*00f0*/ 	.word	0x00000008
        /*00f4*/ 	.short	0x0100
        /*00f6*/ 	.byte	0x08
	.zero		1


	//   ....[3]....
        /*00f8*/ 	.word	0x00000290
        /*00fc*/ 	.word	0x000000ff
        /*0100*/ 	.word	0x00000170
        /*0104*/ 	.short	0x0100
        /*0106*/ 	.byte	0x08
	.zero		1


	//   ....[4]....
        /*0108*/ 	.word	0x000002a0
        /*010c*/ 	.word	0x000000ff
        /*0110*/ 	.word	0x00000010
        /*0114*/ 	.short	0x0100
        /*0116*/ 	.byte	0x08
	.zero		1


	//   ....[5]....
        /*0118*/ 	.word	0x000002b0
        /*011c*/ 	.word	0x000000ff
        /*0120*/ 	.word	0x00000178
        /*0124*/ 	.short	0x0100
        /*0126*/ 	.byte	0x08
	.zero		1


	//   ....[6]....
        /*0128*/ 	.word	0x000002c0
        /*012c*/ 	.word	0x000000ff
        /*0130*/ 	.word	0x00000018
        /*0134*/ 	.short	0x0100
        /*0136*/ 	.byte	0x08
	.zero		1


	//   ....[7]....
        /*0138*/ 	.word	0x000002d0
        /*013c*/ 	.word	0x000000ff
        /*0140*/ 	.word	0x00000180
        /*0144*/ 	.short	0x0100
        /*0146*/ 	.byte	0x08
	.zero		1


	//   ....[8]....
        /*0148*/ 	.word	0x000002e0
        /*014c*/ 	.word	0x000000ff
        /*0150*/ 	.word	0x00000020
        /*0154*/ 	.short	0x0100
        /*0156*/ 	.byte	0x08
	.zero		1


	//   ....[9]....
        /*0158*/ 	.word	0x000002f0
        /*015c*/ 	.word	0x000000ff
        /*0160*/ 	.word	0x00000188
        /*0164*/ 	.short	0x0100
        /*0166*/ 	.byte	0x08
	.zero		1


	//   ....[10]....
        /*0168*/ 	.word	0x00000300
        /*016c*/ 	.word	0x000000ff
        /*0170*/ 	.word	0x00000028
        /*0174*/ 	.short	0x0100
        /*0176*/ 	.byte	0x08
	.zero		1


	//   ....[11]....
        /*0178*/ 	.word	0x00000310
        /*017c*/ 	.word	0x000000ff
        /*0180*/ 	.word	0x00000190
        /*0184*/ 	.short	0x0100
        /*0186*/ 	.byte	0x08
	.zero		1


	//   ....[12]....
        /*0188*/ 	.word	0x00000320
        /*018c*/ 	.word	0x000000ff
        /*0190*/ 	.word	0x00000030
        /*0194*/ 	.short	0x0100
        /*0196*/ 	.byte	0x08
	.zero		1


	//   ....[13]....
        /*0198*/ 	.word	0x00000330
        /*019c*/ 	.word	0x000000ff
        /*01a0*/ 	.word	0x00000198
        /*01a4*/ 	.short	0x0100
        /*01a6*/ 	.byte	0x08
	.zero		1


	//   ....[14]....
        /*01a8*/ 	.word	0x00000340
        /*01ac*/ 	.word	0x000000ff
        /*01b0*/ 	.word	0x00000038
        /*01b4*/ 	.short	0x0100
        /*01b6*/ 	.byte	0x08
	.zero		1


	//   ....[15]....
        /*01b8*/ 	.word	0x00000350
        /*01bc*/ 	.word	0x000000ff
        /*01c0*/ 	.word	0x000001a0
        /*01c4*/ 	.short	0x0100
        /*01c6*/ 	.byte	0x08
	.zero		1


	//   ....[16]....
        /*01c8*/ 	.word	0x00000360
        /*01cc*/ 	.word	0x000000ff
        /*01d0*/ 	.word	0x00000040
        /*01d4*/ 	.short	0x0100
        /*01d6*/ 	.byte	0x08
	.zero		1


	//   ....[17]....
        /*01d8*/ 	.word	0x00000370
        /*01dc*/ 	.word	0x000000ff
        /*01e0*/ 	.word	0x000001a8
        /*01e4*/ 	.short	0x0100
        /*01e6*/ 	.byte	0x08
	.zero		1


	//   ....[18]....
        /*01e8*/ 	.word	0x00000380
        /*01ec*/ 	.word	0x000000ff
        /*01f0*/ 	.word	0x00000048
        /*01f4*/ 	.short	0x0100
        /*01f6*/ 	.byte	0x08
	.zero		1


	//   ....[19]....
        /*01f8*/ 	.word	0x00000390
        /*01fc*/ 	.word	0x000000ff
        /*0200*/ 	.word	0x000001b0
        /*0204*/ 	.short	0x0100
        /*0206*/ 	.byte	0x08
	.zero		1


	//   ....[20]....
        /*0208*/ 	.word	0x000003a0
        /*020c*/ 	.word	0x000000ff
        /*0210*/ 	.word	0x00000050
        /*0214*/ 	.short	0x0100
        /*0216*/ 	.byte	0x08
	.zero		1


	//   ....[21]....
        /*0218*/ 	.word	0x000003b0
        /*021c*/ 	.word	0x000000ff
        /*0220*/ 	.word	0x000001b8
        /*0224*/ 	.short	0x0100
        /*0226*/ 	.byte	0x08
	.zero		1


	//   ....[22]....
        /*0228*/ 	.word	0x000003c0
        /*022c*/ 	.word	0x000000ff
        /*0230*/ 	.word	0x00000058
        /*0234*/ 	.short	0x0100
        /*0236*/ 	.byte	0x08
	.zero		1


	//   ....[23]....
        /*0238*/ 	.word	0x000003d0
        /*023c*/ 	.word	0x000000ff
        /*0240*/ 	.word	0x000001c0
        /*0244*/ 	.short	0x0100
        /*0246*/ 	.byte	0x08
	.zero		1


	//   ....[24]....
        /*0248*/ 	.word	0x000003e0
        /*024c*/ 	.word	0x000000ff
        /*0250*/ 	.word	0x00000060
        /*0254*/ 	.short	0x0100
        /*0256*/ 	.byte	0x08
	.zero		1


	//   ....[25]....
        /*0258*/ 	.word	0x000003f0
        /*025c*/ 	.word	0x000000ff
        /*0260*/ 	.word	0x000001c8
        /*0264*/ 	.short	0x0100
        /*0266*/ 	.byte	0x08
	.zero		1


	//   ....[26]....
        /*0268*/ 	.word	0x00000400
        /*026c*/ 	.word	0x000000ff
        /*0270*/ 	.word	0x00000068
        /*0274*/ 	.short	0x0100
        /*0276*/ 	.byte	0x08
	.zero		1


	//   ....[27]....
        /*0278*/ 	.word	0x00000410
        /*027c*/ 	.word	0x000000ff
        /*0280*/ 	.word	0x000001d0
        /*0284*/ 	.short	0x0100
        /*0286*/ 	.byte	0x08
	.zero		1


	//   ....[28]....
        /*0288*/ 	.word	0x00000420
        /*028c*/ 	.word	0x000000ff
        /*0290*/ 	.word	0x00000070
        /*0294*/ 	.short	0x0100
        /*0296*/ 	.byte	0x08
	.zero		1


	//   ....[29]....
        /*0298*/ 	.word	0x00000430
        /*029c*/ 	.word	0x000000ff
        /*02a0*/ 	.word	0x000001d8
        /*02a4*/ 	.short	0x0100
        /*02a6*/ 	.byte	0x08
	.zero		1


	//   ....[30]....
        /*02a8*/ 	.word	0x00000440
        /*02ac*/ 	.word	0x000000ff
        /*02b0*/ 	.word	0x00000078
        /*02b4*/ 	.short	0x0100
        /*02b6*/ 	.byte	0x08
	.zero		1


	//   ....[31]....
        /*02b8*/ 	.word	0x00000450
        /*02bc*/ 	.word	0x000000ff
        /*02c0*/ 	.word	0x000001e0
        /*02c4*/ 	.short	0x0100
        /*02c6*/ 	.byte	0x08
	.zero		1


	//   ....[32]....
        /*02c8*/ 	.word	0x00000460
        /*02cc*/ 	.word	0x000000ff
        /*02d0*/ 	.word	0x00000080
        /*02d4*/ 	.short	0x0100
        /*02d6*/ 	.byte	0x08
	.zero		1


	//   ....[33]....
        /*02d8*/ 	.word	0x00000470
        /*02dc*/ 	.word	0x000000ff
        /*02e0*/ 	.word	0x000001e8
        /*02e4*/ 	.short	0x0100
        /*02e6*/ 	.byte	0x08
	.zero		1


	//   ....[34]....
        /*02e8*/ 	.word	0x00000480
        /*02ec*/ 	.word	0x000000ff
        /*02f0*/ 	.word	0x00000088
        /*02f4*/ 	.short	0x0100
        /*02f6*/ 	.byte	0x08
	.zero		1


	//   ....[35]....
        /*02f8*/ 	.word	0x00000490
        /*02fc*/ 	.word	0x000000ff
        /*0300*/ 	.word	0x000001f0
        /*0304*/ 	.short	0x0100
        /*0306*/ 	.byte	0x08
	.zero		1


	//   ....[36]....
        /*0308*/ 	.word	0x000004a0
        /*030c*/ 	.word	0x000000ff
        /*0310*/ 	.word	0x00000090
        /*0314*/ 	.short	0x0100
        /*0316*/ 	.byte	0x08
	.zero		1


	//   ....[37]....
        /*0318*/ 	.word	0x000004b0
        /*031c*/ 	.word	0x000000ff
        /*0320*/ 	.word	0x000001f8
        /*0324*/ 	.short	0x0100
        /*0326*/ 	.byte	0x08
	.zero		1


	//   ....[38]....
        /*0328*/ 	.word	0x000004c0
        /*032c*/ 	.word	0x000000ff
        /*0330*/ 	.word	0x00000098
        /*0334*/ 	.short	0x0100
        /*0336*/ 	.byte	0x08
	.zero		1


	//   ....[39]....
        /*0338*/ 	.word	0x000004d0
        /*033c*/ 	.word	0x000000ff
        /*0340*/ 	.word	0x00000200
        /*0344*/ 	.short	0x0100
        /*0346*/ 	.byte	0x08
	.zero		1


	//   ....[40]....
        /*0348*/ 	.word	0x000004e0
        /*034c*/ 	.word	0x000000ff
        /*0350*/ 	.word	0x000000a0
        /*0354*/ 	.short	0x0100
        /*0356*/ 	.byte	0x08
	.zero		1


	//   ....[41]....
        /*0358*/ 	.word	0x000004f0
        /*035c*/ 	.word	0x000000ff
        /*0360*/ 	.word	0x00000208
        /*0364*/ 	.short	0x0100
        /*0366*/ 	.byte	0x08
	.zero		1


	//   ....[42]....
        /*0368*/ 	.word	0x00000500
        /*036c*/ 	.word	0x000000ff
        /*0370*/ 	.word	0x000000a8
        /*0374*/ 	.short	0x0100
        /*0376*/ 	.byte	0x08
	.zero		1


	//   ....[43]....
        /*0378*/ 	.word	0x00000510
        /*037c*/ 	.word	0x000000ff
        /*0380*/ 	.word	0x00000210
        /*0384*/ 	.short	0x0100
        /*0386*/ 	.byte	0x08
	.zero		1


	//   ....[44]....
        /*0388*/ 	.word	0x00000520
        /*038c*/ 	.word	0x000000ff
        /*0390*/ 	.word	0x000000b0
        /*0394*/ 	.short	0x0100
        /*0396*/ 	.byte	0x08
	.zero		1


	//   ....[45]....
        /*0398*/ 	.word	0x00000530
        /*039c*/ 	.word	0x000000ff
        /*03a0*/ 	.word	0x00000218
        /*03a4*/ 	.short	0x0100
        /*03a6*/ 	.byte	0x08
	.zero		1


	//   ....[46]....
        /*03a8*/ 	.word	0x00000540
        /*03ac*/ 	.word	0x000000ff
        /*03b0*/ 	.word	0x000000b8
        /*03b4*/ 	.short	0x0100
        /*03b6*/ 	.byte	0x08
	.zero		1


	//   ....[47]....
        /*03b8*/ 	.word	0x00000550
        /*03bc*/ 	.word	0x000000ff
        /*03c0*/ 	.word	0x00000220
        /*03c4*/ 	.short	0x0100
        /*03c6*/ 	.byte	0x08
	.zero		1


	//   ....[48]....
        /*03c8*/ 	.word	0x00000560
        /*03cc*/ 	.word	0x000000ff
        /*03d0*/ 	.word	0x000000c0
        /*03d4*/ 	.short	0x0100
        /*03d6*/ 	.byte	0x08
	.zero		1


	//   ....[49]....
        /*03d8*/ 	.word	0x00000570
        /*03dc*/ 	.word	0x000000ff
        /*03e0*/ 	.word	0x00000228
        /*03e4*/ 	.short	0x0100
        /*03e6*/ 	.byte	0x08
	.zero		1


	//   ....[50]....
        /*03e8*/ 	.word	0x00000580
        /*03ec*/ 	.word	0x000000ff
        /*03f0*/ 	.word	0x000000c8
        /*03f4*/ 	.short	0x0100
        /*03f6*/ 	.byte	0x08
	.zero		1


	//   ....[51]....
        /*03f8*/ 	.word	0x00000590
        /*03fc*/ 	.word	0x000000ff
        /*0400*/ 	.word	0x00000230
        /*0404*/ 	.short	0x0100
        /*0406*/ 	.byte	0x08
	.zero		1


	//   ....[52]....
        /*0408*/ 	.word	0x000005a0
        /*040c*/ 	.word	0x000000ff
        /*0410*/ 	.word	0x000000d0
        /*0414*/ 	.short	0x0100
        /*0416*/ 	.byte	0x08
	.zero		1


	//   ....[53]....
        /*0418*/ 	.word	0x000005b0
        /*041c*/ 	.word	0x000000ff
        /*0420*/ 	.word	0x00000238
        /*0424*/ 	.short	0x0100
        /*0426*/ 	.byte	0x08
	.zero		1


	//   ....[54]....
        /*0428*/ 	.word	0x000005c0
        /*042c*/ 	.word	0x000000ff
        /*0430*/ 	.word	0x000000d8
        /*0434*/ 	.short	0x0100
        /*0436*/ 	.byte	0x08
	.zero		1


	//   ....[55]....
        /*0438*/ 	.word	0x000005d0
        /*043c*/ 	.word	0x000000ff
        /*0440*/ 	.word	0x00000240
        /*0444*/ 	.short	0x0100
        /*0446*/ 	.byte	0x08
	.zero		1


	//   ....[56]....
        /*0448*/ 	.word	0x000005e0
        /*044c*/ 	.word	0x000000ff
        /*0450*/ 	.word	0x000000e0
        /*0454*/ 	.short	0x0100
        /*0456*/ 	.byte	0x08
	.zero		1


	//   ....[57]....
        /*0458*/ 	.word	0x000005f0
        /*045c*/ 	.word	0x000000ff
        /*0460*/ 	.word	0x00000248
        /*0464*/ 	.short	0x0100
        /*0466*/ 	.byte	0x08
	.zero		1


	//   ....[58]....
        /*0468*/ 	.word	0x00000600
        /*046c*/ 	.word	0x000000ff
        /*0470*/ 	.word	0x000000e8
        /*0474*/ 	.short	0x0100
        /*0476*/ 	.byte	0x08
	.zero		1


	//   ....[59]....
        /*0478*/ 	.word	0x00000610
        /*047c*/ 	.word	0x000000ff
        /*0480*/ 	.word	0x00000250
        /*0484*/ 	.short	0x0100
        /*0486*/ 	.byte	0x08
	.zero		1


	//   ....[60]....
        /*0488*/ 	.word	0x00000620
        /*048c*/ 	.word	0x000000ff
        /*0490*/ 	.word	0x000000f0
        /*0494*/ 	.short	0x0100
        /*0496*/ 	.byte	0x08
	.zero		1


	//   ....[61]....
        /*0498*/ 	.word	0x00000630
        /*049c*/ 	.word	0x000000ff
        /*04a0*/ 	.word	0x00000258
        /*04a4*/ 	.short	0x0100
        /*04a6*/ 	.byte	0x08
	.zero		1


	//   ....[62]....
        /*04a8*/ 	.word	0x00000640
        /*04ac*/ 	.word	0x000000ff
        /*04b0*/ 	.word	0x000000f8
        /*04b4*/ 	.short	0x0100
        /*04b6*/ 	.byte	0x08
	.zero		1


	//   ....[63]....
        /*04b8*/ 	.word	0x00000650
        /*04bc*/ 	.word	0x000000ff
        /*04c0*/ 	.word	0x00000260
        /*04c4*/ 	.short	0x0100
        /*04c6*/ 	.byte	0x08
	.zero		1


	//   ....[64]....
        /*04c8*/ 	.word	0x00000660
        /*04cc*/ 	.word	0x000000ff
        /*04d0*/ 	.word	0x00000100
        /*04d4*/ 	.short	0x0100
        /*04d6*/ 	.byte	0x08
	.zero		1


	//   ....[65]....
        /*04d8*/ 	.word	0x00000670
        /*04dc*/ 	.word	0x000000ff
        /*04e0*/ 	.word	0x00000268
        /*04e4*/ 	.short	0x0100
        /*04e6*/ 	.byte	0x08
	.zero		1


	//   ....[66]....
        /*04e8*/ 	.word	0x00000680
        /*04ec*/ 	.word	0x000000ff
        /*04f0*/ 	.word	0x00000108
        /*04f4*/ 	.short	0x0100
        /*04f6*/ 	.byte	0x08
	.zero		1


	//   ....[67]....
        /*04f8*/ 	.word	0x00000690
        /*04fc*/ 	.word	0x000000ff
        /*0500*/ 	.word	0x00000270
        /*0504*/ 	.short	0x0100
        /*0506*/ 	.byte	0x08
	.zero		1


	//   ....[68]....
        /*0508*/ 	.word	0x000006a0
        /*050c*/ 	.word	0x000000ff
        /*0510*/ 	.word	0x00000110
        /*0514*/ 	.short	0x0100
        /*0516*/ 	.byte	0x08
	.zero		1


	//   ....[69]....
        /*0518*/ 	.word	0x000006b0
        /*051c*/ 	.word	0x000000ff
        /*0520*/ 	.word	0x00000278
        /*0524*/ 	.short	0x0100
        /*0526*/ 	.byte	0x08
	.zero		1


	//   ....[70]....
        /*0528*/ 	.word	0x000006c0
        /*052c*/ 	.word	0x000000ff
        /*0530*/ 	.word	0x00000118
        /*0534*/ 	.short	0x0100
        /*0536*/ 	.byte	0x08
	.zero		1


	//   ....[71]....
        /*0538*/ 	.word	0x000006d0
        /*053c*/ 	.word	0x000000ff
        /*0540*/ 	.word	0x00000280
        /*0544*/ 	.short	0x0100
        /*0546*/ 	.byte	0x08
	.zero		1


	//   ....[72]....
        /*0548*/ 	.word	0x000006e0
        /*054c*/ 	.word	0x000000ff
        /*0550*/ 	.word	0x00000120
        /*0554*/ 	.short	0x0100
        /*0556*/ 	.byte	0x08
	.zero		1


	//   ....[73]....
        /*0558*/ 	.word	0x000006f0
        /*055c*/ 	.word	0x000000ff
        /*0560*/ 	.word	0x00000288
        /*0564*/ 	.short	0x0100
        /*0566*/ 	.byte	0x08
	.zero		1


	//   ....[74]....
        /*0568*/ 	.word	0x00000700
        /*056c*/ 	.word	0x000000ff
        /*0570*/ 	.word	0x00000128
        /*0574*/ 	.short	0x0100
        /*0576*/ 	.byte	0x08
	.zero		1


	//   ....[75]....
        /*0578*/ 	.word	0x00000710
        /*057c*/ 	.word	0x000000ff
        /*0580*/ 	.word	0x00000290
        /*0584*/ 	.short	0x0100
        /*0586*/ 	.byte	0x08
	.zero		1


	//   ....[76]....
        /*0588*/ 	.word	0x00000720
        /*058c*/ 	.word	0x000000ff
        /*0590*/ 	.word	0x00000130
        /*0594*/ 	.short	0x0100
        /*0596*/ 	.byte	0x08
	.zero		1


	//   ....[77]....
        /*0598*/ 	.word	0x00000730
        /*059c*/ 	.word	0x000000ff
        /*05a0*/ 	.word	0x00000298
        /*05a4*/ 	.short	0x0100
        /*05a6*/ 	.byte	0x08
	.zero		1


	//   ....[78]....
        /*05a8*/ 	.word	0x00000740
        /*05ac*/ 	.word	0x000000ff
        /*05b0*/ 	.word	0x00000138
        /*05b4*/ 	.short	0x0100
        /*05b6*/ 	.byte	0x08
	.zero		1


	//   ....[79]....
        /*05b8*/ 	.word	0x00000750
        /*05bc*/ 	.word	0x000000ff
        /*05c0*/ 	.word	0x000002a0
        /*05c4*/ 	.short	0x0100
        /*05c6*/ 	.byte	0x08
	.zero		1


	//   ....[80]....
        /*05c8*/ 	.word	0x00000760
        /*05cc*/ 	.word	0x000000ff
        /*05d0*/ 	.word	0x00000140
        /*05d4*/ 	.short	0x0100
        /*05d6*/ 	.byte	0x08
	.zero		1


	//   ....[81]....
        /*05d8*/ 	.word	0x00000770
        /*05dc*/ 	.word	0x000000ff
        /*05e0*/ 	.word	0x000002a8
        /*05e4*/ 	.short	0x0100
        /*05e6*/ 	.byte	0x08
	.zero		1


	//   ....[82]....
        /*05e8*/ 	.word	0x00000780
        /*05ec*/ 	.word	0x000000ff
        /*05f0*/ 	.word	0x00000148
        /*05f4*/ 	.short	0x0100
        /*05f6*/ 	.byte	0x08
	.zero		1


	//   ....[83]....
        /*05f8*/ 	.word	0x00000790
        /*05fc*/ 	.word	0x000000ff
        /*0600*/ 	.word	0x000002b0
        /*0604*/ 	.short	0x0100
        /*0606*/ 	.byte	0x08
	.zero		1


	//   ....[84]....
        /*0608*/ 	.word	0x000007a0
        /*060c*/ 	.word	0x000000ff
        /*0610*/ 	.word	0x00000150
        /*0614*/ 	.short	0x0100
        /*0616*/ 	.byte	0x08
	.zero		1


	//   ....[85]....
        /*0618*/ 	.word	0x000007b0
        /*061c*/ 	.word	0x000000ff
        /*0620*/ 	.word	0x000002b8
        /*0624*/ 	.short	0x0100
        /*0626*/ 	.byte	0x08
	.zero		1


	//   ....[86]....
        /*0628*/ 	.word	0x000007c0
        /*062c*/ 	.word	0x000000ff
        /*0630*/ 	.word	0x00000158
        /*0634*/ 	.short	0x0100
        /*0636*/ 	.byte	0x08
	.zero		1


	//   ....[87]....
        /*0638*/ 	.word	0x000007d0
        /*063c*/ 	.word	0x000000ff
        /*0640*/ 	.word	0x000002c0
        /*0644*/ 	.short	0x0100
        /*0646*/ 	.byte	0x08
	.zero		1


	//   ....[88]....
        /*0648*/ 	.word	0x000007e0
        /*064c*/ 	.word	0x000000ff
        /*0650*/ 	.word	0x00000160
        /*0654*/ 	.short	0x0100
        /*0656*/ 	.byte	0x08
	.zero		1


	//   ....[89]....
        /*0658*/ 	.word	0x000007f0
        /*065c*/ 	.word	0x000000ff
        /*0660*/ 	.word	0x000002c8
        /*0664*/ 	.short	0x0100
        /*0666*/ 	.byte	0x08
	.zero		1


	//   ....[90]....
        /*0668*/ 	.word	0x00000d50
        /*066c*/ 	.word	0x000000ff
        /*0670*/ 	.word	0x00000300
        /*0674*/ 	.short	0x0100
        /*0676*/ 	.byte	0x08
	.zero		1


	//   ....[91]....
        /*0678*/ 	.word	0x00000df0
        /*067c*/ 	.word	0x000000ff
        /*0680*/ 	.word	0x00000308
        /*0684*/ 	.short	0x0100
        /*0686*/ 	.byte	0x08
	.zero		1


	//   ....[92]....
        /*0688*/ 	.word	0x00000e30
        /*068c*/ 	.word	0x000000ff
        /*0690*/ 	.word	0x000002e0
        /*0694*/ 	.short	0x0100
        /*0696*/ 	.byte	0x09
	.zero		1


	//   ....[93]....
        /*0698*/ 	.word	0x00000e40
        /*069c*/ 	.word	0x000000ff
        /*06a0*/ 	.word	0x000002e8
        /*06a4*/ 	.short	0x0100
        /*06a6*/ 	.byte	0x09
	.zero		1


	//   ....[94]....
        /*06a8*/ 	.word	0x00000e50
        /*06ac*/ 	.word	0x000000ff
        /*06b0*/ 	.word	0x000002f0
        /*06b4*/ 	.short	0x0100
        /*06b6*/ 	.byte	0x09
	.zero		1


	//   ....[95]....
        /*06b8*/ 	.word	0x00000e60
        /*06bc*/ 	.word	0x000000ff
        /*06c0*/ 	.word	0x000002f8
        /*06c4*/ 	.short	0x0100
        /*06c6*/ 	.byte	0x09
	.zero		1


	//   ....[96]....
        /*06c8*/ 	.word	0x00001d30
        /*06cc*/ 	.word	0x000000ff
        /*06d0*/ 	.word	0xfffffff8
        /*06d4*/ 	.short	0x010a
        /*06d6*/ 	.byte	0x2c
	.zero		1


	//   ....[97]....
        /*06d8*/ 	.word	0x00001f00
        /*06dc*/ 	.word	0x00000003
        /*06e0*/ 	.word	0x00000000
        /*06e4*/ 	.short	0x010a
        /*06e6*/ 	.byte	0x3f
	.zero		1


	//   ....[98]....
        /*06e8*/ 	.word	0x00001f40
        /*06ec*/ 	.word	0x00000003
        /*06f0*/ 	.word	0x00000000
        /*06f4*/ 	.short	0x010a
        /*06f6*/ 	.byte	0x3f
	.zero		1


	//   ....[99]....
        /*06f8*/ 	.word	0x000020d0
        /*06fc*/ 	.word	0x000000ff
        /*0700*/ 	.word	0x00000000
        /*0704*/ 	.short	0x010a
        /*0706*/ 	.byte	0x04
	.zero		1


	//   ....[100]....
        /*0708*/ 	.word	0x00002110
        /*070c*/ 	.word	0x000000ff
        /*0710*/ 	.word	0x00000000
        /*0714*/ 	.short	0x010a
        /*0716*/ 	.byte	0x04
	.zero		1


	//   ....[101]....
        /*0718*/ 	.word	0x00002200
        /*071c*/ 	.word	0x00000005
        /*0720*/ 	.word	0x00000000
        /*0724*/ 	.short	0x0101
        /*0726*/ 	.byte	0x3f
	.zero		1


	//   ....[102]....
        /*0728*/ 	.word	0x00002310
        /*072c*/ 	.word	0x00000003
        /*0730*/ 	.word	0x00000000
        /*0734*/ 	.short	0x0101
        /*0736*/ 	.byte	0x2f
	.zero		1


	//   ....[103]....
        /*0738*/ 	.word	0x00002440
        /*073c*/ 	.word	0x00000000
        /*0740*/ 	.word	0x00000000
        /*0744*/ 	.short	0x0101
        /*0746*/ 	.byte	0x3f
	.zero		1


	//   ....[104]....
        /*0748*/ 	.word	0x000024c0
        /*074c*/ 	.word	0x000000ff
        /*0750*/ 	.word	0x00000008
        /*0754*/ 	.short	0x010a
        /*0756*/ 	.byte	0x2c
	.zero		1


	//   ....[105]....
        /*0758*/ 	.word	0x00004d30
        /*075c*/ 	.word	0x00000000
        /*0760*/ 	.word	0x00000000
        /*0764*/ 	.short	0x0101
        /*0766*/ 	.byte	0x2f
	.zero		1


	//   ....[106]....
        /*0768*/ 	.word	0x00005690
        /*076c*/ 	.word	0x0000000d
        /*0770*/ 	.word	0x00000168
        /*0774*/ 	.short	0x010a
        /*0776*/ 	.byte	0x3f
	.zero		1


	//   ....[107]....
        /*0778*/ 	.word	0x00005a90
        /*077c*/ 	.word	0x00000006
        /*0780*/ 	.word	0x00000308
        /*0784*/ 	.short	0x0101
        /*0786*/ 	.byte	0x3f
	.zero		1


	//   ....[108]....
        /*0788*/ 	.word	0x000061c0
        /*078c*/ 	.word	0x00000007
        /*0790*/ 	.word	0x00000000
        /*0794*/ 	.short	0x010a
        /*0796*/ 	.byte	0x3f
	.zero		1


	//   ....[109]....
        /*0798*/ 	.word	0x00006240
        /*079c*/ 	.word	0x00000006
        /*07a0*/ 	.word	0x00000000
        /*07a4*/ 	.short	0x010a
        /*07a6*/ 	.byte	0x3f
	.zero		1


	//   ....[110]....
        /*07a8*/ 	.word	0x000062d0
        /*07ac*/ 	.word	0x00000007
        /*07b0*/ 	.word	0x00000000
        /*07b4*/ 	.short	0x010a
        /*07b6*/ 	.byte	0x3f
	.zero		1


	//   ....[111]....
        /*07b8*/ 	.word	0x00006360
        /*07bc*/ 	.word	0x00000006
        /*07c0*/ 	.word	0x00000000
        /*07c4*/ 	.short	0x010a
        /*07c6*/ 	.byte	0x3f
	.zero		1


	//   ....[112]....
        /*07c8*/ 	.word	0x000063f0
        /*07cc*/ 	.word	0x00000007
        /*07d0*/ 	.word	0x00000000
        /*07d4*/ 	.short	0x010a
        /*07d6*/ 	.byte	0x3f
	.zero		1


	//   ....[113]....
        /*07d8*/ 	.word	0x00006480
        /*07dc*/ 	.word	0x00000006
        /*07e0*/ 	.word	0x00000000
        /*07e4*/ 	.short	0x010a
        /*07e6*/ 	.byte	0x3f
	.zero		1


	//   ....[114]....
        /*07e8*/ 	.word	0x00006510
        /*07ec*/ 	.word	0x00000007
        /*07f0*/ 	.word	0x00000000
        /*07f4*/ 	.short	0x010a
        /*07f6*/ 	.byte	0x3f
	.zero		1


	//   ....[115]....
        /*07f8*/ 	.word	0x000065a0
        /*07fc*/ 	.word	0x00000006
        /*0800*/ 	.word	0x00000000
        /*0804*/ 	.short	0x010a
        /*0806*/ 	.byte	0x3f
	.zero		1


	//   ....[116]....
        /*0808*/ 	.word	0x00006630
        /*080c*/ 	.word	0x00000007
        /*0810*/ 	.word	0x00000000
        /*0814*/ 	.short	0x010a
        /*0816*/ 	.byte	0x3f
	.zero		1


	//   ....[117]....
        /*0818*/ 	.word	0x000066c0
        /*081c*/ 	.word	0x00000006
        /*0820*/ 	.word	0x00000000
        /*0824*/ 	.short	0x010a
        /*0826*/ 	.byte	0x3f
	.zero		1


	//   ....[118]....
        /*0828*/ 	.word	0x00006750
        /*082c*/ 	.word	0x00000007
        /*0830*/ 	.word	0x00000000
        /*0834*/ 	.short	0x010a
        /*0836*/ 	.byte	0x3f
	.zero		1


	//   ....[119]....
        /*0838*/ 	.word	0x000067e0
        /*083c*/ 	.word	0x00000006
        /*0840*/ 	.word	0x00000000
        /*0844*/ 	.short	0x010a
        /*0846*/ 	.byte	0x3f
	.zero		1


	//   ....[120]....
        /*0848*/ 	.word	0x00006870
        /*084c*/ 	.word	0x00000007
        /*0850*/ 	.word	0x00000000
        /*0854*/ 	.short	0x010a
        /*0856*/ 	.byte	0x3f
	.zero		1


	//   ....[121]....
        /*0858*/ 	.word	0x00006900
        /*085c*/ 	.word	0x00000006
        /*0860*/ 	.word	0x00000000
        /*0864*/ 	.short	0x010a
        /*0866*/ 	.byte	0x3f
	.zero		1


	//   ....[122]....
        /*0868*/ 	.word	0x00006990
        /*086c*/ 	.word	0x00000007
        /*0870*/ 	.word	0x00000000
        /*0874*/ 	.short	0x010a
        /*0876*/ 	.byte	0x3f
	.zero		1


	//   ....[123]....
        /*0878*/ 	.word	0x00006a20
        /*087c*/ 	.word	0x00000006
        /*0880*/ 	.word	0x00000000
        /*0884*/ 	.short	0x010a
        /*0886*/ 	.byte	0x3f
	.zero		1


	//   ....[124]....
        /*0888*/ 	.word	0x00006ab0
        /*088c*/ 	.word	0x00000007
        /*0890*/ 	.word	0x00000000
        /*0894*/ 	.short	0x010a
        /*0896*/ 	.byte	0x3f
	.zero		1


	//   ....[125]....
        /*0898*/ 	.word	0x00006b40
        /*089c*/ 	.word	0x00000006
        /*08a0*/ 	.word	0x00000000
        /*08a4*/ 	.short	0x010a
        /*08a6*/ 	.byte	0x3f
	.zero		1


	//   ....[126]....
        /*08a8*/ 	.word	0x00006bd0
        /*08ac*/ 	.word	0x00000007
        /*08b0*/ 	.word	0x00000000
        /*08b4*/ 	.short	0x010a
        /*08b6*/ 	.byte	0x3f
	.zero		1


	//   ....[127]....
        /*08b8*/ 	.word	0x00006c60
        /*08bc*/ 	.word	0x00000006
        /*08c0*/ 	.word	0x00000000
        /*08c4*/ 	.short	0x010a
        /*08c6*/ 	.byte	0x3f
	.zero		1


	//   ....[128]....
        /*08c8*/ 	.word	0x00006cf0
        /*08cc*/ 	.word	0x00000007
        /*08d0*/ 	.word	0x00000000
        /*08d4*/ 	.short	0x010a
        /*08d6*/ 	.byte	0x3f
	.zero		1


	//   ....[129]....
        /*08d8*/ 	.word	0x00006d80
        /*08dc*/ 	.word	0x00000006
        /*08e0*/ 	.word	0x00000000
        /*08e4*/ 	.short	0x010a
        /*08e6*/ 	.byte	0x3f
	.zero		1


	//   ....[130]....
        /*08e8*/ 	.word	0x00006e10
        /*08ec*/ 	.word	0x00000007
        /*08f0*/ 	.word	0x00000000
        /*08f4*/ 	.short	0x010a
        /*08f6*/ 	.byte	0x3f
	.zero		1


	//   ....[131]....
        /*08f8*/ 	.word	0x00006ea0
        /*08fc*/ 	.word	0x00000006
        /*0900*/ 	.word	0x00000000
        /*0904*/ 	.short	0x010a
        /*0906*/ 	.byte	0x3f
	.zero		1


	//   ....[132]....
        /*0908*/ 	.word	0x00006f30
        /*090c*/ 	.word	0x00000007
        /*0910*/ 	.word	0x00000000
        /*0914*/ 	.short	0x010a
        /*0916*/ 	.byte	0x3f
	.zero		1


	//   ....[133]....
        /*0918*/ 	.word	0x00006fc0
        /*091c*/ 	.word	0x00000006
        /*0920*/ 	.word	0x00000000
        /*0924*/ 	.short	0x010a
        /*0926*/ 	.byte	0x3f
	.zero		1


	//   ....[134]....
        /*0928*/ 	.word	0x00007050
        /*092c*/ 	.word	0x00000007
        /*0930*/ 	.word	0x00000000
        /*0934*/ 	.short	0x010a
        /*0936*/ 	.byte	0x3f
	.zero		1


	//   ....[135]....
        /*0938*/ 	.word	0x000070e0
        /*093c*/ 	.word	0x00000006
        /*0940*/ 	.word	0x00000000
        /*0944*/ 	.short	0x010a
        /*0946*/ 	.byte	0x3f
	.zero		1


	//   ....[136]....
        /*0948*/ 	.word	0x00007170
        /*094c*/ 	.word	0x00000007
        /*0950*/ 	.word	0x00000000
        /*0954*/ 	.short	0x010a
        /*0956*/ 	.byte	0x3f
	.zero		1


	//   ....[137]....
        /*0958*/ 	.word	0x00007200
        /*095c*/ 	.word	0x00000006
        /*0960*/ 	.word	0x00000000
        /*0964*/ 	.short	0x010a
        /*0966*/ 	.byte	0x3f
	.zero		1


	//   ....[138]....
        /*0968*/ 	.word	0x00007290
        /*096c*/ 	.word	0x00000007
        /*0970*/ 	.word	0x00000000
        /*0974*/ 	.short	0x010a
        /*0976*/ 	.byte	0x3f
	.zero		1


	//   ....[139]....
        /*0978*/ 	.word	0x00007320
        /*097c*/ 	.word	0x00000006
        /*0980*/ 	.word	0x00000000
        /*0984*/ 	.short	0x010a
        /*0986*/ 	.byte	0x3f
	.zero		1


	//   ....[140]....
        /*0988*/ 	.word	0x000073b0
        /*098c*/ 	.word	0x00000007
        /*0990*/ 	.word	0x00000000
        /*0994*/ 	.short	0x010a
        /*0996*/ 	.byte	0x3f
	.zero		1


	//   ....[141]....
        /*0998*/ 	.word	0x00007440
        /*099c*/ 	.word	0x00000006
        /*09a0*/ 	.word	0x00000000
        /*09a4*/ 	.short	0x010a
        /*09a6*/ 	.byte	0x3f
	.zero		1


	//   ....[142]....
        /*09a8*/ 	.word	0x000074d0
        /*09ac*/ 	.word	0x00000007
        /*09b0*/ 	.word	0x00000000
        /*09b4*/ 	.short	0x010a
        /*09b6*/ 	.byte	0x3f
	.zero		1


	//   ....[143]....
        /*09b8*/ 	.word	0x00007560
        /*09bc*/ 	.word	0x00000006
        /*09c0*/ 	.word	0x00000000
        /*09c4*/ 	.short	0x010a
        /*09c6*/ 	.byte	0x3f
	.zero		1


	//   ....[144]....
        /*09c8*/ 	.word	0x000075f0
        /*09cc*/ 	.word	0x00000007
        /*09d0*/ 	.word	0x00000000
        /*09d4*/ 	.short	0x010a
        /*09d6*/ 	.byte	0x3f
	.zero		1


	//   ....[145]....
        /*09d8*/ 	.word	0x00007680
        /*09dc*/ 	.word	0x00000006
        /*09e0*/ 	.word	0x00000000
        /*09e4*/ 	.short	0x010a
        /*09e6*/ 	.byte	0x3f
	.zero		1


	//   ....[146]....
        /*09e8*/ 	.word	0x00007710
        /*09ec*/ 	.word	0x00000007
        /*09f0*/ 	.word	0x00000000
        /*09f4*/ 	.short	0x010a
        /*09f6*/ 	.byte	0x3f
	.zero		1


	//   ....[147]....
        /*09f8*/ 	.word	0x000077a0
        /*09fc*/ 	.word	0x00000006
        /*0a00*/ 	.word	0x00000000
        /*0a04*/ 	.short	0x010a
        /*0a06*/ 	.byte	0x3f
	.zero		1


	//   ....[148]....
        /*0a08*/ 	.word	0x00007830
        /*0a0c*/ 	.word	0x00000007
        /*0a10*/ 	.word	0x00000000
        /*0a14*/ 	.short	0x010a
        /*0a16*/ 	.byte	0x3f
	.zero		1


	//   ....[149]....
        /*0a18*/ 	.word	0x000078c0
        /*0a1c*/ 	.word	0x00000006
        /*0a20*/ 	.word	0x00000000
        /*0a24*/ 	.short	0x010a
        /*0a26*/ 	.byte	0x3f
	.zero		1


	//   ....[150]....
        /*0a28*/ 	.word	0x00007950
        /*0a2c*/ 	.word	0x00000007
        /*0a30*/ 	.word	0x00000000
        /*0a34*/ 	.short	0x010a
        /*0a36*/ 	.byte	0x3f
	.zero		1


	//   ....[151]....
        /*0a38*/ 	.word	0x000079e0
        /*0a3c*/ 	.word	0x00000006
        /*0a40*/ 	.word	0x00000000
        /*0a44*/ 	.short	0x010a
        /*0a46*/ 	.byte	0x3f
	.zero		1


	//   ....[152]....
        /*0a48*/ 	.word	0x00007a70
        /*0a4c*/ 	.word	0x00000005
        /*0a50*/ 	.word	0x00000000
        /*0a54*/ 	.short	0x010a
        /*0a56*/ 	.byte	0x3f
	.zero		1


	//   ....[153]....
        /*0a58*/ 	.word	0x00007ae0
        /*0a5c*/ 	.word	0x00000003
        /*0a60*/ 	.word	0xfffffff8
        /*0a64*/ 	.short	0x010a
        /*0a66*/ 	.byte	0x3f
	.zero		1


	//   ....[154]....
        /*0a68*/ 	.word	0x00007b30
        /*0a6c*/ 	.word	0x00000003
        /*0a70*/ 	.word	0x00000000
        /*0a74*/ 	.short	0x010a
        /*0a76*/ 	.byte	0x3f
	.zero		1


	//   ....[155]....
        /*0a78*/ 	.word	0x00007b90
        /*0a7c*/ 	.word	0x00000005
        /*0a80*/ 	.word	0x00000000
        /*0a84*/ 	.short	0x010a
        /*0a86*/ 	.byte	0x3f
	.zero		1


	//   ....[156]....
        /*0a88*/ 	.word	0x00007bf0
        /*0a8c*/ 	.word	0x00000004
        /*0a90*/ 	.word	0x00000008
        /*0a94*/ 	.short	0x010a
        /*0a96*/ 	.byte	0x3f
	.zero		1


	//   ....[157]....
        /*0a98*/ 	.word	0x00007cc0
        /*0a9c*/ 	.word	0x0000000d
        /*0aa0*/ 	.word	0x00000168
        /*0aa4*/ 	.short	0x010a
        /*0aa6*/ 	.byte	0x3f
	.zero		1


	//   ....[158]....
        /*0aa8*/ 	.word	0x00007d90
        /*0aac*/ 	.word	0x00000007
        /*0ab0*/ 	.word	0x00000000
        /*0ab4*/ 	.short	0x010a
        /*0ab6*/ 	.byte	0x3f
	.zero		1


	//   ....[159]....
        /*0ab8*/ 	.word	0x00007de0
        /*0abc*/ 	.word	0x00000006
        /*0ac0*/ 	.word	0x00000000
        /*0ac4*/ 	.short	0x010a
        /*0ac6*/ 	.byte	0x3f
	.zero		1


	//   ....[160]....
        /*0ac8*/ 	.word	0x00007e30
        /*0acc*/ 	.word	0x00000007
        /*0ad0*/ 	.word	0x00000000
        /*0ad4*/ 	.short	0x010a
        /*0ad6*/ 	.byte	0x3f
	.zero		1


	//   ....[161]....
        /*0ad8*/ 	.word	0x00007e80
        /*0adc*/ 	.word	0x00000006
        /*0ae0*/ 	.word	0x00000000
        /*0ae4*/ 	.short	0x010a
        /*0ae6*/ 	.byte	0x3f
	.zero		1


	//   ....[162]....
        /*0ae8*/ 	.word	0x00007ed0
        /*0aec*/ 	.word	0x00000007
        /*0af0*/ 	.word	0x00000000
        /*0af4*/ 	.short	0x010a
        /*0af6*/ 	.byte	0x3f
	.zero		1


	//   ....[163]....
        /*0af8*/ 	.word	0x00007f20
        /*0afc*/ 	.word	0x00000006
        /*0b00*/ 	.word	0x00000000
        /*0b04*/ 	.short	0x010a
        /*0b06*/ 	.byte	0x3f
	.zero		1


	//   ....[164]....
        /*0b08*/ 	.word	0x00007f70
        /*0b0c*/ 	.word	0x00000007
        /*0b10*/ 	.word	0x00000000
        /*0b14*/ 	.short	0x010a
        /*0b16*/ 	.byte	0x3f
	.zero		1


	//   ....[165]....
        /*0b18*/ 	.word	0x00007fc0
        /*0b1c*/ 	.word	0x00000006
        /*0b20*/ 	.word	0x00000000
        /*0b24*/ 	.short	0x010a
        /*0b26*/ 	.byte	0x3f
	.zero		1


	//   ....[166]....
        /*0b28*/ 	.word	0x00008010
        /*0b2c*/ 	.word	0x00000007
        /*0b30*/ 	.word	0x00000000
        /*0b34*/ 	.short	0x010a
        /*0b36*/ 	.byte	0x3f
	.zero		1


	//   ....[167]....
        /*0b38*/ 	.word	0x00008060
        /*0b3c*/ 	.word	0x00000006
        /*0b40*/ 	.word	0x00000000
        /*0b44*/ 	.short	0x010a
        /*0b46*/ 	.byte	0x3f
	.zero		1


	//   ....[168]....
        /*0b48*/ 	.word	0x000080b0
        /*0b4c*/ 	.word	0x00000007
        /*0b50*/ 	.word	0x00000000
        /*0b54*/ 	.short	0x010a
        /*0b56*/ 	.byte	0x3f
	.zero		1


	//   ....[169]....
        /*0b58*/ 	.word	0x00008100
        /*0b5c*/ 	.word	0x00000006
        /*0b60*/ 	.word	0x00000000
        /*0b64*/ 	.short	0x010a
        /*0b66*/ 	.byte	0x3f
	.zero		1


	//   ....[170]....
        /*0b68*/ 	.word	0x00008150
        /*0b6c*/ 	.word	0x00000007
        /*0b70*/ 	.word	0x00000000
        /*0b74*/ 	.short	0x010a
        /*0b76*/ 	.byte	0x3f
	.zero		1


	//   ....[171]....
        /*0b78*/ 	.word	0x000081a0
        /*0b7c*/ 	.word	0x00000006
        /*0b80*/ 	.word	0x00000000
        /*0b84*/ 	.short	0x010a
        /*0b86*/ 	.byte	0x3f
	.zero		1


	//   ....[172]....
        /*0b88*/ 	.word	0x000081f0
        /*0b8c*/ 	.word	0x00000007
        /*0b90*/ 	.word	0x00000000
        /*0b94*/ 	.short	0x010a
        /*0b96*/ 	.byte	0x3f
	.zero		1


	//   ....[173]....
        /*0b98*/ 	.word	0x00008240
        /*0b9c*/ 	.word	0x00000006
        /*0ba0*/ 	.word	0x00000000
        /*0ba4*/ 	.short	0x010a
        /*0ba6*/ 	.byte	0x3f
	.zero		1


	//   ....[174]....
        /*0ba8*/ 	.word	0x00008290
        /*0bac*/ 	.word	0x00000007
        /*0bb0*/ 	.word	0x00000000
        /*0bb4*/ 	.short	0x010a
        /*0bb6*/ 	.byte	0x3f
	.zero		1


	//   ....[175]....
        /*0bb8*/ 	.word	0x000082e0
        /*0bbc*/ 	.word	0x00000006
        /*0bc0*/ 	.word	0x00000000
        /*0bc4*/ 	.short	0x010a
        /*0bc6*/ 	.byte	0x3f
	.zero		1


	//   ....[176]....
        /*0bc8*/ 	.word	0x00008330
        /*0bcc*/ 	.word	0x00000007
        /*0bd0*/ 	.word	0x00000000
        /*0bd4*/ 	.short	0x010a
        /*0bd6*/ 	.byte	0x3f
	.zero		1


	//   ....[177]....
        /*0bd8*/ 	.word	0x00008380
        /*0bdc*/ 	.word	0x00000006
        /*0be0*/ 	.word	0x00000000
        /*0be4*/ 	.short	0x010a
        /*0be6*/ 	.byte	0x3f
	.zero		1


	//   ....[178]....
        /*0be8*/ 	.word	0x000083d0
        /*0bec*/ 	.word	0x00000007
        /*0bf0*/ 	.word	0x00000000
        /*0bf4*/ 	.short	0x010a
        /*0bf6*/ 	.byte	0x3f
	.zero		1


	//   ....[179]....
        /*0bf8*/ 	.word	0x00008420
        /*0bfc*/ 	.word	0x00000006
        /*0c00*/ 	.word	0x00000000
        /*0c04*/ 	.short	0x010a
        /*0c06*/ 	.byte	0x3f
	.zero		1


	//   ....[180]....
        /*0c08*/ 	.word	0x00008470
        /*0c0c*/ 	.word	0x00000007
        /*0c10*/ 	.word	0x00000000
        /*0c14*/ 	.short	0x010a
        /*0c16*/ 	.byte	0x3f
	.zero		1


	//   ....[181]....
        /*0c18*/ 	.word	0x000084c0
        /*0c1c*/ 	.word	0x00000006
        /*0c20*/ 	.word	0x00000000
        /*0c24*/ 	.short	0x010a
        /*0c26*/ 	.byte	0x3f
	.zero		1


	//   ....[182]....
        /*0c28*/ 	.word	0x00008510
        /*0c2c*/ 	.word	0x00000007
        /*0c30*/ 	.word	0x00000000
        /*0c34*/ 	.short	0x010a
        /*0c36*/ 	.byte	0x3f
	.zero		1


	//   ....[183]....
        /*0c38*/ 	.word	0x00008560
        /*0c3c*/ 	.word	0x00000006
        /*0c40*/ 	.word	0x00000000
        /*0c44*/ 	.short	0x010a
        /*0c46*/ 	.byte	0x3f
	.zero		1


	//   ....[184]....
        /*0c48*/ 	.word	0x000085b0
        /*0c4c*/ 	.word	0x00000007
        /*0c50*/ 	.word	0x00000000
        /*0c54*/ 	.short	0x010a
        /*0c56*/ 	.byte	0x3f
	.zero		1


	//   ....[185]....
        /*0c58*/ 	.word	0x00008600
        /*0c5c*/ 	.word	0x00000006
        /*0c60*/ 	.word	0x00000000
        /*0c64*/ 	.short	0x010a
        /*0c66*/ 	.byte	0x3f
	.zero		1


	//   ....[186]....
        /*0c68*/ 	.word	0x00008650
        /*0c6c*/ 	.word	0x00000007
        /*0c70*/ 	.word	0x00000000
        /*0c74*/ 	.short	0x010a
        /*0c76*/ 	.byte	0x3f
	.zero		1


	//   ....[187]....
        /*0c78*/ 	.word	0x000086a0
        /*0c7c*/ 	.word	0x00000006
        /*0c80*/ 	.word	0x00000000
        /*0c84*/ 	.short	0x010a
        /*0c86*/ 	.byte	0x3f
	.zero		1


	//   ....[188]....
        /*0c88*/ 	.word	0x000086f0
        /*0c8c*/ 	.word	0x00000007
        /*0c90*/ 	.word	0x00000000
        /*0c94*/ 	.short	0x010a
        /*0c96*/ 	.byte	0x3f
	.zero		1


	//   ....[189]....
        /*0c98*/ 	.word	0x00008740
        /*0c9c*/ 	.word	0x00000006
        /*0ca0*/ 	.word	0x00000000
        /*0ca4*/ 	.short	0x010a
        /*0ca6*/ 	.byte	0x3f
	.zero		1


	//   ....[190]....
        /*0ca8*/ 	.word	0x00008790
        /*0cac*/ 	.word	0x00000007
        /*0cb0*/ 	.word	0x00000000
        /*0cb4*/ 	.short	0x010a
        /*0cb6*/ 	.byte	0x3f
	.zero		1


	//   ....[191]....
        /*0cb8*/ 	.word	0x000087e0
        /*0cbc*/ 	.word	0x00000006
        /*0cc0*/ 	.word	0x00000000
        /*0cc4*/ 	.short	0x010a
        /*0cc6*/ 	.byte	0x3f
	.zero		1


	//   ....[192]....
        /*0cc8*/ 	.word	0x00008830
        /*0ccc*/ 	.word	0x00000007
        /*0cd0*/ 	.word	0x00000000
        /*0cd4*/ 	.short	0x010a
        /*0cd6*/ 	.byte	0x3f
	.zero		1


	//   ....[193]....
        /*0cd8*/ 	.word	0x00008880
        /*0cdc*/ 	.word	0x00000006
        /*0ce0*/ 	.word	0x00000000
        /*0ce4*/ 	.short	0x010a
        /*0ce6*/ 	.byte	0x3f
	.zero		1


	//   ....[194]....
        /*0ce8*/ 	.word	0x000088d0
        /*0cec*/ 	.word	0x00000007
        /*0cf0*/ 	.word	0x00000000
        /*0cf4*/ 	.short	0x010a
        /*0cf6*/ 	.byte	0x3f
	.zero		1


	//   ....[195]....
        /*0cf8*/ 	.word	0x00008920
        /*0cfc*/ 	.word	0x00000006
        /*0d00*/ 	.word	0x00000000
        /*0d04*/ 	.short	0x010a
        /*0d06*/ 	.byte	0x3f
	.zero		1


	//   ....[196]....
        /*0d08*/ 	.word	0x00008970
        /*0d0c*/ 	.word	0x00000007
        /*0d10*/ 	.word	0x00000000
        /*0d14*/ 	.short	0x010a
        /*0d16*/ 	.byte	0x3f
	.zero		1


	//   ....[197]....
        /*0d18*/ 	.word	0x000089c0
        /*0d1c*/ 	.word	0x00000006
        /*0d20*/ 	.word	0x00000000
        /*0d24*/ 	.short	0x010a
        /*0d26*/ 	.byte	0x3f
	.zero		1


	//   ....[198]....
        /*0d28*/ 	.word	0x00008a10
        /*0d2c*/ 	.word	0x00000007
        /*0d30*/ 	.word	0x00000000
        /*0d34*/ 	.short	0x010a
        /*0d36*/ 	.byte	0x3f
	.zero		1


	//   ....[199]....
        /*0d38*/ 	.word	0x00008a60
        /*0d3c*/ 	.word	0x00000006
        /*0d40*/ 	.word	0x00000000
        /*0d44*/ 	.short	0x010a
        /*0d46*/ 	.byte	0x3f
	.zero		1


	//   ....[200]....
        /*0d48*/ 	.word	0x00008ab0
        /*0d4c*/ 	.word	0x00000007
        /*0d50*/ 	.word	0x00000000
        /*0d54*/ 	.short	0x010a
        /*0d56*/ 	.byte	0x3f
	.zero		1


	//   ....[201]....
        /*0d58*/ 	.word	0x00008b00
        /*0d5c*/ 	.word	0x00000006
        /*0d60*/ 	.word	0x00000000
        /*0d64*/ 	.short	0x010a
        /*0d66*/ 	.byte	0x3f
	.zero		1


	//----- nvinfo : EIATTR_NUM_MBARRIERS
	.align		4
.L_37:
        /*0d68*/ 	.byte	0x03, 0x38
        /*0d6a*/ 	.short	0x0060


	//----- nvinfo : EIATTR_EXIT_INSTR_OFFSETS
	.align		4
        /*0d6c*/ 	.byte	0x04, 0x1c
        /*0d6e*/ 	.short	(.L_39 - .L_38)


	//   ....[0]....
.L_38:
        /*0d70*/ 	.word	0x00001950


	//   ....[1]....
        /*0d74*/ 	.word	0x000019b0


	//   ....[2]....
        /*0d78*/ 	.word	0x00005370


	//   ....[3]....
        /*0d7c*/ 	.word	0x000053a0


	//   ....[4]....
        /*0d80*/ 	.word	0x00007ac0


	//----- nvinfo : EIATTR_MAX_THREADS
	.align		4
.L_39:
        /*0d84*/ 	.byte	0x04, 0x05
        /*0d86*/ 	.short	(.L_41 - .L_40)
.L_40:
        /*0d88*/ 	.word	0x00000180
        /*0d8c*/ 	.word	0x00000001
        /*0d90*/ 	.word	0x00000001


	//----- nvinfo : EIATTR_CRS_STACK_SIZE
	.align		4
.L_41:
        /*0d94*/ 	.byte	0x04, 0x1e
        /*0d96*/ 	.short	(.L_43 - .L_42)
.L_42:
        /*0d98*/ 	.word	0x00000000


	//----- nvinfo : EIATTR_CBANK_PARAM_SIZE
	.align		4
.L_43:
        /*0d9c*/ 	.byte	0x03, 0x19
        /*0d9e*/ 	.short	0x0470


	//----- nvinfo : EIATTR_PARAM_CBANK
	.align		4
        /*0da0*/ 	.byte	0x04, 0x0a
        /*0da2*/ 	.short	(.L_45 - .L_44)
	.align		4
.L_44:
        /*0da4*/ 	.word	index@(.nv.constant0._ZN7cutlass13device_kernelINS_4gemm6kernel13GemmUniversalIN4cute5tupleIJiiiiEEENS1_10collective13CollectiveMmaINS1_34MainloopSm90TmaGmmaWarpSpecializedILi45ENS5_IJNS4_1CILi2EEENSA_ILi1EEESC_EEENS1_32KernelTmaWarpSpecializedPingpongEEENS5_IJNSA_ILi64EEENSA_ILi96EEENSA_ILi32EEEEEEaNS5_IJlSC_lEEEaSK_NS4_8TiledMMAINS4_8MMA_AtomIJNS4_4SM904GMMA26MMA_64x96x32_S32S8S8_SS_TNEEEENS4_6LayoutINS5_IJSC_SC_SC_EEENS5_IJNSA_ILi0EEEST_ST_EEEEENS5_IJNS4_10UnderscoreESW_SW_EEEEENS4_13SM90_TMA_LOADENS4_14ComposedLayoutINS4_7SwizzleILi1ELi4ELi3EEENS4_18smem_ptr_flag_bitsILi8EEENSR_INS5_IJNSA_ILi8EEESI_EEENS5_IJSI_SC_EEEEEEEvNS4_8identityENS4_23SM90_TMA_LOAD_MULTICASTES19_vS1A_EENS_8epilogue10collective6detail29Sm90TmaWarpSpecializedAdapterINS1E_15DefaultEpilogueIaSK_SK_NS1D_6thread17LinearCombinationIaLi1EiiLNS1I_9ScaleType4KindE0ELNS_15FloatRoundStyleE2EaEENS1_15EpilogueDefaultEEEEEvvEEEEvNT_6ParamsE)
        /*0da8*/ 	.short	0x0210
        /*0daa*/ 	.short	0x0470


	//----- nvinfo : EIATTR_SW_WAR
	.align		4
.L_45:
        /*0dac*/ 	.byte	0x04, 0x36
        /*0dae*/ 	.short	(.L_47 - .L_46)
.L_46:
        /*0db0*/ 	.word	0x00000008
.L_47:


//--------------------- .nv.callgraph             --------------------------
	.section	.nv.callgraph,"",@"SHT_CUDA_CALLGRAPH"
	.align	4
	.sectionentsize	8
	.align		4
        /*0000*/ 	.word	0x00000000
	.align		4
        /*0004*/ 	.word	0xffffffff
	.align		4
        /*0008*/ 	.word	index@(_ZN7cutlass13device_kernelINS_4gemm6kernel13GemmUniversalIN4cute5tupleIJiiiiEEENS1_10collective13CollectiveMmaINS1_34MainloopSm90TmaGmmaWarpSpecializedILi45ENS5_IJNS4_1CILi2EEENSA_ILi1EEESC_EEENS1_32KernelTmaWarpSpecializedPingpongEEENS5_IJNSA_ILi64EEENSA_ILi96EEENSA_ILi32EEEEEEaNS5_IJlSC_lEEEaSK_NS4_8TiledMMAINS4_8MMA_AtomIJNS4_4SM904GMMA26MMA_64x96x32_S32S8S8_SS_TNEEEENS4_6LayoutINS5_IJSC_SC_SC_EEENS5_IJNSA_ILi0EEEST_ST_EEEEENS5_IJNS4_10UnderscoreESW_SW_EEEEENS4_13SM90_TMA_LOADENS4_14ComposedLayoutINS4_7SwizzleILi1ELi4ELi3EEENS4_18smem_ptr_flag_bitsILi8EEENSR_INS5_IJNSA_ILi8EEESI_EEENS5_IJSI_SC_EEEEEEEvNS4_8identityENS4_23SM90_TMA_LOAD_MULTICASTES19_vS1A_EENS_8epilogue10collective6detail29Sm90TmaWarpSpecializedAdapterINS1E_15DefaultEpilogueIaSK_SK_NS1D_6thread17LinearCombinationIaLi1EiiLNS1I_9ScaleType4KindE0ELNS_15FloatRoundStyleE2EaEENS1_15EpilogueDefaultEEEEEvvEEEEvNT_6ParamsE)
	.align		4
        /*000c*/ 	.word	index@(__assertfail)
	.align		4
        /*0010*/ 	.word	0x00000000
	.align		4
        /*0014*/ 	.word	0xfffffffe
	.align		4
        /*0018*/ 	.word	0x00000000
	.align		4
        /*001c*/ 	.word	0xfffffffd
	.align		4
        /*0020*/ 	.word	0x00000000
	.align		4
        /*0024*/ 	.word	0xfffffffc


//--------------------- .nv.constant4             --------------------------
	.section	.nv.constant4,"a",@progbits
	.align	8
	.align		8
.nv.constant4:
        /*0000*/ 	.dword	__assertfail
	.align		8
        /*0008*/ 	.dword	__unnamed_1
	.align		8
        /*0010*/ 	.dword	_ZN39_INTERNAL_6ee16d1e_4_k_cu_1e37089e_66634cuda3std3__45__cpo5beginE
	.align		8
        /*0018*/ 	.dword	_ZN39_INTERNAL_6ee16d1e_4_k_cu_1e37089e_66634cuda3std3__45__cpo3endE
	.align		8
        /*0020*/ 	.dword	_ZN39_INTERNAL_6ee16d1e_4_k_cu_1e37089e_66634cuda3std3__45__cpo6cbeginE
	.align		8
        /*0028*/ 	.dword	_ZN39_INTERNAL_6ee16d1e_4_k_cu_1e37089e_66634cuda3std3__45__cpo4cendE
	.align		8
        /*0030*/ 	.dword	_ZN39_INTERNAL_6ee16d1e_4_k_cu_1e37089e_66634cuda3std3__441_GLOBAL__N__6ee16d1e_4_k_cu_1e37089e_66636ignoreE
	.align		8
        /*0038*/ 	.dword	_ZN39_INTERNAL_6ee16d1e_4_k_cu_1e37089e_66634cuda3std3__419piecewise_constructE
	.align		8
        /*0040*/ 	.dword	_ZN39_INTERNAL_6ee16d1e_4_k_cu_1e37089e_66634cuda3std3__48in_placeE
	.align		8
        /*0048*/ 	.dword	_ZN39_INTERNAL_6ee16d1e_4_k_cu_1e37089e_66634cuda3std6ranges3__45__cpo4swapE
	.align		8
        /*0050*/ 	.dword	_ZN39_INTERNAL_6ee16d1e_4_k_cu_1e37089e_66634cuda3std6ranges3__45__cpo9iter_moveE
	.align		8
        /*0058*/ 	.dword	_ZN39_INTERNAL_6ee16d1e_4_k_cu_1e37089e_66634cute7productE
	.align		8
        /*0060*/ 	.dword	_ZN39_INTERNAL_6ee16d1e_4_k_cu_1e37089e_66634cute1_E
	.align		8
        /*0068*/ 	.dword	$str$22
	.align		8
        /*0070*/ 	.dword	$str$23


//--------------------- .text._ZN7cutlass13device_kernelINS_4gemm6kernel13GemmUniversalIN4cute5tupleIJiiiiEEENS1_10collective13CollectiveMmaINS1_34MainloopSm90TmaGmmaWarpSpecializedILi45ENS5_IJNS4_1CILi2EEENSA_ILi1EEESC_EEENS1_32KernelTmaWarpSpecializedPingpongEEENS5_IJNSA_ILi64EEENSA_ILi96EEENSA_ILi32EEEEEEaNS5_IJlSC_lEEEaSK_NS4_8TiledMMAINS4_8MMA_AtomIJNS4_4SM904GMMA26MMA_64x96x32_S32S8S8_SS_TNEEEENS4_6LayoutINS5_IJSC_SC_SC_EEENS5_IJNSA_ILi0EEEST_ST_EEEEENS5_IJNS4_10UnderscoreESW_SW_EEEEENS4_13SM90_TMA_LOADENS4_14ComposedLayoutINS4_7SwizzleILi1ELi4ELi3EEENS4_18smem_ptr_flag_bitsILi8EEENSR_INS5_IJNSA_ILi8EEESI_EEENS5_IJSI_SC_EEEEEEEvNS4_8identityENS4_23SM90_TMA_LOAD_MULTICASTES19_vS1A_EENS_8epilogue10collective6detail29Sm90TmaWarpSpecializedAdapterINS1E_15DefaultEpilogueIaSK_SK_NS1D_6thread17LinearCombinationIaLi1EiiLNS1I_9ScaleType4KindE0ELNS_15FloatRoundStyleE2EaEENS1_15EpilogueDefaultEEEEEvvEEEEvNT_6ParamsE --------------------------
	.section	.text._ZN7cutlass13device_kernelINS_4gemm6kernel13GemmUniversalIN4cute5tupleIJiiiiEEENS1_10collective13CollectiveMmaINS1_34MainloopSm90TmaGmmaWarpSpecializedILi45ENS5_IJNS4_1CILi2EEENSA_ILi1EEESC_EEENS1_32KernelTmaWarpSpecializedPingpongEEENS5_IJNSA_ILi64EEENSA_ILi96EEENSA_ILi32EEEEEEaNS5_IJlSC_lEEEaSK_NS4_8TiledMMAINS4_8MMA_AtomIJNS4_4SM904GMMA26MMA_64x96x32_S32S8S8_SS_TNEEEENS4_6LayoutINS5_IJSC_SC_SC_EEENS5_IJNSA_ILi0EEEST_ST_EEEEENS5_IJNS4_10UnderscoreESW_SW_EEEEENS4_13SM90_TMA_LOADENS4_14ComposedLayoutINS4_7SwizzleILi1ELi4ELi3EEENS4_18smem_ptr_flag_bitsILi8EEENSR_INS5_IJNSA_ILi8EEESI_EEENS5_IJSI_SC_EEEEEEEvNS4_8identityENS4_23SM90_TMA_LOAD_MULTICASTES19_vS1A_EENS_8epilogue10collective6detail29Sm90TmaWarpSpecializedAdapterINS1E_15DefaultEpilogueIaSK_SK_NS1D_6thread17LinearCombinationIaLi1EiiLNS1I_9ScaleType4KindE0ELNS_15FloatRoundStyleE2EaEENS1_15EpilogueDefaultEEEEEvvEEEEvNT_6ParamsE,"ax",@progbits
	.align	128
.text._ZN7cutlass13device_kernelINS_4gemm6kernel13GemmUniversalIN4cute5tupleIJiiiiEEENS1_10collective13CollectiveMmaINS1_34MainloopSm90TmaGmmaWarpSpecializedILi45ENS5_IJNS4_1CILi2EEENSA_ILi1EEESC_EEENS1_32KernelTmaWarpSpecializedPingpongEEENS5_IJNSA_ILi64EEENSA_ILi96EEENSA_ILi32EEEEEEaNS5_IJlSC_lEEEaSK_NS4_8TiledMMAINS4_8MMA_AtomIJNS4_4SM904GMMA26MMA_64x96x32_S32S8S8_SS_TNEEEENS4_6LayoutINS5_IJSC_SC_SC_EEENS5_IJNSA_ILi0EEEST_ST_EEEEENS5_IJNS4_10UnderscoreESW_SW_EEEEENS4_13SM90_TMA_LOADENS4_14ComposedLayoutINS4_7SwizzleILi1ELi4ELi3EEENS4_18smem_ptr_flag_bitsILi8EEENSR_INS5_IJNSA_ILi8EEESI_EEENS5_IJSI_SC_EEEEEEEvNS4_8identityENS4_23SM90_TMA_LOAD_MULTICASTES19_vS1A_EENS_8epilogue10collective6detail29Sm90TmaWarpSpecializedAdapterINS1E_15DefaultEpilogueIaSK_SK_NS1D_6thread17LinearCombinationIaLi1EiiLNS1I_9ScaleType4KindE0ELNS_15FloatRoundStyleE2EaEENS1_15EpilogueDefaultEEEEEvvEEEEvNT_6ParamsE:
        .type           _ZN7cutlass13device_kernelINS_4gemm6kernel13GemmUniversalIN4cute5tupleIJiiiiEEENS1_10collective13CollectiveMmaINS1_34MainloopSm90TmaGmmaWarpSpecializedILi45ENS5_IJNS4_1CILi2EEENSA_ILi1EEESC_EEENS1_32KernelTmaWarpSpecializedPingpongEEENS5_IJNSA_ILi64EEENSA_ILi96EEENSA_ILi32EEEEEEaNS5_IJlSC_lEEEaSK_NS4_8TiledMMAINS4_8MMA_AtomIJNS4_4SM904GMMA26MMA_64x96x32_S32S8S8_SS_TNEEEENS4_6LayoutINS5_IJSC_SC_SC_EEENS5_IJNSA_ILi0EEEST_ST_EEEEENS5_IJNS4_10UnderscoreESW_SW_EEEEENS4_13SM90_TMA_LOADENS4_14ComposedLayoutINS4_7SwizzleILi1ELi4ELi3EEENS4_18smem_ptr_flag_bitsILi8EEENSR_INS5_IJNSA_ILi8EEESI_EEENS5_IJSI_SC_EEEEEEEvNS4_8identityENS4_23SM90_TMA_LOAD_MULTICASTES19_vS1A_EENS_8epilogue10collective6detail29Sm90TmaWarpSpecializedAdapterINS1E_15DefaultEpilogueIaSK_SK_NS1D_6thread17LinearCombinationIaLi1EiiLNS1I_9ScaleType4KindE0ELNS_15FloatRoundStyleE2EaEENS1_15EpilogueDefaultEEEEEvvEEEEvNT_6ParamsE,@function
        .size           _ZN7cutlass13device_kernelINS_4gemm6kernel13GemmUniversalIN4cute5tupleIJiiiiEEENS1_10collective13CollectiveMmaINS1_34MainloopSm90TmaGmmaWarpSpecializedILi45ENS5_IJNS4_1CILi2EEENSA_ILi1EEESC_EEENS1_32KernelTmaWarpSpecializedPingpongEEENS5_IJNSA_ILi64EEENSA_ILi96EEENSA_ILi32EEEEEEaNS5_IJlSC_lEEEaSK_NS4_8TiledMMAINS4_8MMA_AtomIJNS4_4SM904GMMA26MMA_64x96x32_S32S8S8_SS_TNEEEENS4_6LayoutINS5_IJSC_SC_SC_EEENS5_IJNSA_ILi0EEEST_ST_EEEEENS5_IJNS4_10UnderscoreESW_SW_EEEEENS4_13SM90_TMA_LOADENS4_14ComposedLayoutINS4_7SwizzleILi1ELi4ELi3EEENS4_18smem_ptr_flag_bitsILi8EEENSR_INS5_IJNSA_ILi8EEESI_EEENS5_IJSI_SC_EEEEEEEvNS4_8identityENS4_23SM90_TMA_LOAD_MULTICASTES19_vS1A_EENS_8epilogue10collective6detail29Sm90TmaWarpSpecializedAdapterINS1E_15DefaultEpilogueIaSK_SK_NS1D_6thread17LinearCombinationIaLi1EiiLNS1I_9ScaleType4KindE0ELNS_15FloatRoundStyleE2EaEENS1_15EpilogueDefaultEEEEEvvEEEEvNT_6ParamsE,(.L_x_258 - _ZN7cutlass13device_kernelINS_4gemm6kernel13GemmUniversalIN4cute5tupleIJiiiiEEENS1_10collective13CollectiveMmaINS1_34MainloopSm90TmaGmmaWarpSpecializedILi45ENS5_IJNS4_1CILi2EEENSA_ILi1EEESC_EEENS1_32KernelTmaWarpSpecializedPingpongEEENS5_IJNSA_ILi64EEENSA_ILi96EEENSA_ILi32EEEEEEaNS5_IJlSC_lEEEaSK_NS4_8TiledMMAINS4_8MMA_AtomIJNS4_4SM904GMMA26MMA_64x96x32_S32S8S8_SS_TNEEEENS4_6LayoutINS5_IJSC_SC_SC_EEENS5_IJNSA_ILi0EEEST_ST_EEEEENS5_IJNS4_10UnderscoreESW_SW_EEEEENS4_13SM90_TMA_LOADENS4_14ComposedLayoutINS4_7SwizzleILi1ELi4ELi3EEENS4_18smem_ptr_flag_bitsILi8EEENSR_INS5_IJNSA_ILi8EEESI_EEENS5_IJSI_SC_EEEEEEEvNS4_8identityENS4_23SM90_TMA_LOAD_MULTICASTES19_vS1A_EENS_8epilogue10collective6detail29Sm90TmaWarpSpecializedAdapterINS1E_15DefaultEpilogueIaSK_SK_NS1D_6thread17LinearCombinationIaLi1EiiLNS1I_9ScaleType4KindE0ELNS_15FloatRoundStyleE2EaEENS1_15EpilogueDefaultEEEEEvvEEEEvNT_6ParamsE)
        .other          _ZN7cutlass13device_kernelINS_4gemm6kernel13GemmUniversalIN4cute5tupleIJiiiiEEENS1_10collective13CollectiveMmaINS1_34MainloopSm90TmaGmmaWarpSpecializedILi45ENS5_IJNS4_1CILi2EEENSA_ILi1EEESC_EEENS1_32KernelTmaWarpSpecializedPingpongEEENS5_IJNSA_ILi64EEENSA_ILi96EEENSA_ILi32EEEEEEaNS5_IJlSC_lEEEaSK_NS4_8TiledMMAINS4_8MMA_AtomIJNS4_4SM904GMMA26MMA_64x96x32_S32S8S8_SS_TNEEEENS4_6LayoutINS5_IJSC_SC_SC_EEENS5_IJNSA_ILi0EEEST_ST_EEEEENS5_IJNS4_10UnderscoreESW_SW_EEEEENS4_13SM90_TMA_LOADENS4_14ComposedLayoutINS4_7SwizzleILi1ELi4ELi3EEENS4_18smem_ptr_flag_bitsILi8EEENSR_INS5_IJNSA_ILi8EEESI_EEENS5_IJSI_SC_EEEEEEEvNS4_8identityENS4_23SM90_TMA_LOAD_MULTICASTES19_vS1A_EENS_8epilogue10collective6detail29Sm90TmaWarpSpecializedAdapterINS1E_15DefaultEpilogueIaSK_SK_NS1D_6thread17LinearCombinationIaLi1EiiLNS1I_9ScaleType4KindE0ELNS_15FloatRoundStyleE2EaEENS1_15EpilogueDefaultEEEEEvvEEEEvNT_6ParamsE,@"STO_CUDA_ENTRY STV_DEFAULT"
_ZN7cutlass13device_kernelINS_4gemm6kernel13GemmUniversalIN4cute5tupleIJiiiiEEENS1_10collective13CollectiveMmaINS1_34MainloopSm90TmaGmmaWarpSpecializedILi45ENS5_IJNS4_1CILi2EEENSA_ILi1EEESC_EEENS1_32KernelTmaWarpSpecializedPingpongEEENS5_IJNSA_ILi64EEENSA_ILi96EEENSA_ILi32EEEEEEaNS5_IJlSC_lEEEaSK_NS4_8TiledMMAINS4_8MMA_AtomIJNS4_4SM904GMMA26MMA_64x96x32_S32S8S8_SS_TNEEEENS4_6LayoutINS5_IJSC_SC_SC_EEENS5_IJNSA_ILi0EEEST_ST_EEEEENS5_IJNS4_10UnderscoreESW_SW_EEEEENS4_13SM90_TMA_LOADENS4_14ComposedLayoutINS4_7SwizzleILi1ELi4ELi3EEENS4_18smem_ptr_flag_bitsILi8EEENSR_INS5_IJNSA_ILi8EEESI_EEENS5_IJSI_SC_EEEEEEEvNS4_8identityENS4_23SM90_TMA_LOAD_MULTICASTES19_vS1A_EENS_8epilogue10collective6detail29Sm90TmaWarpSpecializedAdapterINS1E_15DefaultEpilogueIaSK_SK_NS1D_6thread17LinearCombinationIaLi1EiiLNS1I_9ScaleType4KindE0ELNS_15FloatRoundStyleE2EaEENS1_15EpilogueDefaultEEEEEvvEEEEvNT_6ParamsE:
[----:B------:R-:W0:Y:S02]  /*0000*/  LDC R1, c[0x0][0x28] ;  /* 0x00000a00ff017b82 */ /* 0x000e240000000800 */
[----:B0-----:R-:W-:Y:S01]  /*0010*/  VIADD R1, R1, 0xfffffff8 ;  /* 0xfffffff801017836 */ /* 0x001fe20000000000 */
[----:B------:R-:W0:Y:S01]  /*0020*/  S2R R5, SR_TID.X ;  /* 0x0000000000057919 */ /* 0x000e220000002100 */
[----:B------:R-:W-:Y:S01]  /*0030*/  ELECT P0, URZ, PT ;  /* 0x00000000003f782f */ /* 0x000fe20003800000 */
[----:B------:R-:W-:Y:S01]  /*0040*/  BSSY B0, `(.L_x_0) ;  /* 0x000000f000007945 */ /* 0x000fe20003800000 */
[--C-:B0-----:R-:W-:Y:S02]  /*0050*/  SHF.R.U32.HI R0, RZ, 0x5, R5.reuse ;  /* 0x00000005ff007819 */ /* 0x101fe40000011605 */
[----:B------:R-:W-:-:S03]  /*0060*/  SHF.R.U32.HI R7, RZ, 0x7, R5 ;  /* 0x00000007ff077819 */ /* 0x000fc60000011605 */
[----:B------:R-:W0:Y:S04]  /*0070*/  SHFL.IDX PT, R2, R0, RZ, 0x1f ;  /* 0x00001fff00027589 */ /* 0x000e2800000e0000 */
[----:B------:R1:W2:Y:S01]  /*0080*/  SHFL.IDX PT, R10, R7, RZ, 0x1f ;  /* 0x00001fff070a7589 */ /* 0x0002a200000e0000 */
[----:B0-----:R-:W-:-:S13]  /*0090*/  ISETP.NE.OR P0, PT, R2, RZ, !P0 ;  /* 0x000000ff0200720c */ /* 0x001fda0004705670 */
[----:B-12---:R-:W-:Y:S05]  /*00a0*/  @P0 BRA `(.L_x_1) ;  /* 0x0000000000200947 */ /* 0x006fea0003800000 */
[----:B------:R-:W-:Y:S02]  /*00b0*/  ULDC.64 UR4, c[0x0][0x198] ;  /* 0x0000660000047ab9 */ /* 0x000fe40000000a00 */
[----:B------:R-:W-:Y:S02]  /*00c0*/  UIADD3 UR6, UP0, UR4, 0xf0, URZ ;  /* 0x000000f004067890 */ /* 0x000fe4000ff1e03f */
[----:B------:R-:W-:Y:S02]  /*00d0*/  UIADD3 UR4, UP1, UR4, 0x1f0, URZ ;  /* 0x000001f004047890 */ /* 0x000fe4000ff3e03f */
[----:B------:R-:W-:Y:S02]  /*00e0*/  UIADD3.X UR7, URZ, UR5, URZ, UP0, !UPT ;  /* 0x000000053f077290 */ /* 0x000fe400087fe43f */
[----:B------:R-:W-:-:S07]  /*00f0*/  UIADD3.X UR5, URZ, UR5, URZ, UP1, !UPT ;  /* 0x000000053f057290 */ /* 0x000fce0008ffe43f */
[----:B------:R0:W-:Y:S02]  /*0100*/  UTMACCTL.PF [UR6] ;  /* 0x00000000060079b9 */ /* 0x0001e40008040000 */
[----:B------:R0:W-:Y:S02]  /*0110*/  UTMACCTL.PF [UR4] ;  /* 0x00000000040079b9 */ /* 0x0001e40008040000 */
[----:B0-----:R-:W-:Y:S01]  /*0120*/  NOP ;  /* 0x0000000000007918 */ /* 0x001fe20000000000 */
.L_x_1:
[----:B------:R-:W-:Y:S05]  /*0130*/  BSYNC B0 ;  /* 0x0000000000007941 */ /* 0x000fea0003800000 */
.L_x_0:
[----:B------:R-:W0:Y:S02]  /*0140*/  SHFL.IDX PT, R8, R0, RZ, 0x1f ;  /* 0x00001fff00087589 */ /* 0x000e2400000e0000 */
[----:B0-----:R-:W-:-:S13]  /*0150*/  ISETP.NE.AND P0, PT, R8, RZ, PT ;  /* 0x000000ff0800720c */ /* 0x001fda0003f05270 */
[----:B------:R-:W-:Y:S05]  /*0160*/  @P0 BRA `(.L_x_2) ;  /* 0x0000000400ac0947 */ /* 0x000fea0003800000 */
[----:B------:R-:W-:Y:S01]  /*0170*/  ELECT P0, URZ, PT ;  /* 0x00000000003f782f */ /* 0x000fe20003800000 */
[----:B------:R-:W-:-:S12]  /*0180*/  BSSY B0, `(.L_x_2) ;  /* 0x0000069000007945 */ /* 0x000fd80003800000 */
[----:B------:R-:W-:Y:S05]  /*0190*/  @!P0 BRA `(.L_x_3) ;  /* 0x00000004009c8947 */ /* 0x000fea0003800000 */
[----:B------:R-:W0:Y:S01]  /*01a0*/  S2UR UR8, SR_CgaCtaId ;  /* 0x00000000000879c3 */ /* 0x000e220000008800 */
[----:B------:R-:W-:Y:S01]  /*01b0*/  UMOV UR4, 0x400 ;  /* 0x0000040000047882 */ /* 0x000fe20000000000 */
[----:B------:R-:W-:Y:S01]  /*01c0*/  UMOV UR5, 0x1 ;  /* 0x0000000100057882 */ /* 0x000fe20000000000 */
[----:B------:R-:W-:Y:S02]  /*01d0*/  UMOV UR6, 0x2 ;  /* 0x0000000200067882 */ /* 0x000fe40000000000 */
[----:B------:R-:W-:-:S04]  /*01e0*/  UIADD3 UR6, -UR6, 0x100000, URZ ;  /* 0x0010000006067890 */ /* 0x000fc8000fffe13f */
[----:B------:R-:W-:Y:S02]  /*01f0*/  USHF.L.U32 UR7, UR6, 0xb, URZ ;  /* 0x0000000b06077899 */ /* 0x000fe4000800063f */
[----:B------:R-:W-:Y:S02]  /*0200*/  USHF.L.U32 UR6, UR6, 0x1, URZ ;  /* 0x0000000106067899 */ /* 0x000fe4000800063f */
[----:B0-----:R-:W-:Y:S02]  /*0210*/  ULEA UR8, UR8, UR4, 0x18 ;  /* 0x0000000408087291 */ /* 0x001fe4000f8ec03f */
[----:B------:R-:W-:-:S04]  /*0220*/  UIADD3 UR4, -UR5, 0x100000, URZ ;  /* 0x0010000005047890 */ /* 0x000fc8000fffe13f */
[----:B------:R-:W-:Y:S02]  /*0230*/  USHF.L.U32 UR5, UR4, 0xb, URZ ;  /* 0x0000000b04057899 */ /* 0x000fe4000800063f */
[----:B------:R-:W-:Y:S01]  /*0240*/  USHF.L.U32 UR4, UR4, 0x1, URZ ;  /* 0x0000000104047899 */ /* 0x000fe2000800063f */
[----:B------:R-:W0:Y:S11]  /*0250*/  FENCE.VIEW.ASYNC.S ;  /* 0x00000000000073c6 */ /* 0x000e360000000000 */
[----:B0-----:R0:W1:Y:S01]  /*0260*/  SYNCS.EXCH.64 URZ, [UR8], UR4 ;  /* 0x00000004083f75b2 */ /* 0x0010620008000100 */
[----:B------:R0:W2:Y:S01]  /*0270*/  SYNCS.EXCH.64 URZ, [UR8+0x168], UR6 ;  /* 0x00016806083f75b2 */ /* 0x0000a20008000100 */
[----:B------:R0:W3:Y:S01]  /*0280*/  SYNCS.EXCH.64 URZ, [UR8+0x8], UR4 ;  /* 0x00000804083f75b2 */ /* 0x0000e20008000100 */
[----:B------:R0:W4:Y:S01]  /*0290*/  SYNCS.EXCH.64 URZ, [UR8+0x170], UR6 ;  /* 0x00017006083f75b2 */ /* 0x0001220008000100 */
[----:B------:R0:W0:Y:S01]  /*02a0*/  SYNCS.EXCH.64 URZ, [UR8+0x10], UR4 ;  /* 0x00001004083f75b2 */ /* 0x0000220008000100 */
        /* <DEDUP_REMOVED lines=85> */
[----:B-1234-:R-:W-:Y:S01]  /*0800*/  NOP ;  /* 0x0000000000007918 */ /* 0x01efe20000000000 */
.L_x_3:
[----:B0-----:R-:W-:Y:S05]  /*0810*/  BSYNC B0 ;  /* 0x0000000000007941 */ /* 0x001fea0003800000 */
.L_x_2:
[----:B------:R-:W0:Y:S01]  /*0820*/  SHFL.IDX PT, R9, R0, RZ, 0x1f ;  /* 0x00001fff00097589 */ /* 0x000e2200000e0000 */
[----:B------:R-:W-:Y:S01]  /*0830*/  SHF.R.S32.HI R4, RZ, 0x1f, R5 ;  /* 0x0000001fff047819 */ /* 0x000fe20000011405 */
[----:B------:R-:W1:Y:S01]  /*0840*/  S2UR UR12, SR_CTAID.X ;  /* 0x00000000000c79c3 */ /* 0x000e620000002500 */
[----:B------:R-:W-:Y:S01]  /*0850*/  ELECT P0, URZ, PT ;  /* 0x00000000003f782f */ /* 0x000fe20003800000 */
[----:B------:R2:W3:Y:S01]  /*0860*/  SHFL.IDX PT, R11, R0, RZ, 0x1f ;  /* 0x00001fff000b7589 */ /* 0x0004e200000e0000 */
[----:B------:R-:W-:Y:S02]  /*0870*/  LEA.HI R4, R4, R5, RZ, 0x7 ;  /* 0x0000000504047211 */ /* 0x000fe400078f38ff */
[----:B------:R-:W-:Y:S02]  /*0880*/  ELECT P1, URZ, PT ;  /* 0x00000000003f782f */ /* 0x000fe40003820000 */
[----:B------:R-:W-:Y:S01]  /*0890*/  SHF.R.S32.HI R13, RZ, 0x1f, R8 ;  /* 0x0000001fff0d7819 */ /* 0x000fe20000011408 */
[----:B------:R-:W4:Y:S01]  /*08a0*/  S2R R6, SR_CTAID.Y ;  /* 0x0000000000067919 */ /* 0x000f220000002600 */
[----:B------:R-:W-:Y:S01]  /*08b0*/  LOP3.LUT R4, R4, 0xffffff80, RZ, 0xc0, !PT ;  /* 0xffffff8004047812 */ /* 0x000fe200078ec0ff */
[----:B------:R-:W5:Y:S01]  /*08c0*/  LDC R14, c[0x0][0x140] ;  /* 0x00005000ff0e7b82 */ /* 0x000f620000000800 */
[----:B------:R-:W-:Y:S01]  /*08d0*/  ULDC UR4, c[0x0][0x150] ;  /* 0x0000540000047ab9 */ /* 0x000fe20000000800 */
[----:B------:R-:W-:Y:S01]  /*08e0*/  LEA.HI R13, R13, R8, RZ, 0x2 ;  /* 0x000000080d0d7211 */ /* 0x000fe200078f10ff */
[----:B------:R-:W4:Y:S01]  /*08f0*/  SHFL.IDX PT, R16, R7, RZ, 0x1f ;  /* 0x00001fff07107589 */ /* 0x000f2200000e0000 */
[----:B------:R-:W-:Y:S01]  /*0900*/  IMAD.IADD R4, R5, 0x1, -R4 ;  /* 0x0000000105047824 */ /* 0x000fe200078e0a04 */
[----:B------:R-:W-:Y:S01]  /*0910*/  UMOV UR11, 0x80 ;  /* 0x00000080000b7882 */ /* 0x000fe20000000000 */
[----:B------:R-:W-:Y:S01]  /*0920*/  LOP3.LUT R13, R13, 0x3ffffffc, RZ, 0xc0, !PT ;  /* 0x3ffffffc0d0d7812 */ /* 0x000fe200078ec0ff */
[----:B------:R-:W-:Y:S01]  /*0930*/  NOP ;  /* 0x0000000000007918 */ /* 0x000fe20000000000 */
[----:B------:R-:W4:Y:S01]  /*0940*/  LDC R15, c[0x0][0x144] ;  /* 0x00005100ff0f7b82 */ /* 0x000f220000000800 */
[----:B------:R-:W-:Y:S01]  /*0950*/  SHF.R.S32.HI R3, RZ, 0x1f, R4 ;  /* 0x0000001fff037819 */ /* 0x000fe20000011404 */
[----:B------:R-:W-:Y:S01]  /*0960*/  NOP ;  /* 0x0000000000007918 */ /* 0x000fe20000000000 */
[----:B------:R-:W-:Y:S01]  /*0970*/  IMAD.IADD R8, R8, 0x1, -R13 ;  /* 0x0000000108087824 */ /* 0x000fe200078e0a0d */
[C---:B------:R-:W-:Y:S01]  /*0980*/  ISETP.NE.AND P4, PT, R10.reuse, RZ, PT ;  /* 0x000000ff0a00720c */ /* 0x040fe20003f85270 */
[----:B------:R-:W-:Y:S01]  /*0990*/  VIADD R33, R10, 0xffffffff ;  /* 0xffffffff0a217836 */ /* 0x000fe20000000000 */
[----:B0-----:R-:W-:Y:S01]  /*09a0*/  ISETP.NE.OR P0, PT, R9, RZ, !P0 ;  /* 0x000000ff0900720c */ /* 0x001fe20004705670 */
[----:B------:R-:W-:Y:S01]  /*09b0*/  IMAD.MOV.U32 R73, RZ, RZ, 0x1 ;  /* 0x00000001ff497424 */ /* 0x000fe200078e00ff */
[----:B------:R-:W-:Y:S01]  /*09c0*/  LEA.HI R9, R3, R4, RZ, 0x3 ;  /* 0x0000000403097211 */ /* 0x000fe200078f18ff */
[----:B------:R-:W0:Y:S01]  /*09d0*/  LDC R21, c[0x0][0x148] ;  /* 0x00005200ff157b82 */ /* 0x000e220000000800 */
[----:B-1----:R-:W-:-:S02]  /*09e0*/  I2FP.F32.U32 R12, UR12 ;  /* 0x0000000c000c7c45 */ /* 0x002fc40008201000 */
[--C-:B--2---:R-:W-:Y:S02]  /*09f0*/  SHF.R.S32.HI R0, RZ, 0x3, R9.reuse ;  /* 0x00000003ff007819 */ /* 0x104fe40000011409 */
[----:B------:R-:W-:Y:S01]  /*0a00*/  SHF.R.S32.HI R9, RZ, 0x1f, R9 ;  /* 0x0000001fff097819 */ /* 0x000fe20000011409 */
[----:B------:R-:W-:Y:S01]  /*0a10*/  FMUL R12, R12, UR4 ;  /* 0x000000040c0c7c20 */ /* 0x000fe20008400000 */
[----:B---3--:R-:W-:Y:S01]  /*0a20*/  ISETP.NE.OR P1, PT, R11, RZ, !P1 ;  /* 0x000000ff0b00720c */ /* 0x008fe20004f25670 */
[----:B------:R-:W-:Y:S01]  /*0a30*/  ULDC UR4, c[0x0][0x154] ;  /* 0x0000550000047ab9 */ /* 0x000fe20000000800 */
[----:B------:R-:W-:Y:S01]  /*0a40*/  LEA.HI R11, R9, R0, RZ, 0x2 ;  /* 0x00000000090b7211 */ /* 0x000fe200078f10ff */
[----:B------:R-:W-:Y:S01]  /*0a50*/  VOTEU.ALL UP1, P0 ;  /* 0x00000000003f7886 */ /* 0x000fe20000020000 */
[----:B------:R-:W-:Y:S01]  /*0a60*/  SHF.R.S32.HI R9, RZ, 0x1f, R2 ;  /* 0x0000001fff097819 */ /* 0x000fe20000011402 */
[----:B------:R-:W1:Y:S01]  /*0a70*/  F2I.U32.TRUNC.NTZ R12, R12 ;  /* 0x0000000c000c7305 */ /* 0x000e62000020f000 */
[----:B------:R-:W-:Y:S01]  /*0a80*/  LOP3.LUT R11, R11, 0xfffffffc, RZ, 0xc0, !PT ;  /* 0xfffffffc0b0b7812 */ /* 0x000fe200078ec0ff */
[----:B------:R-:W-:Y:S01]  /*0a90*/  VOTEU.ALL UP0, P0 ;  /* 0x00000000003f7886 */ /* 0x000fe20000000000 */
[----:B------:R-:W-:Y:S01]  /*0aa0*/  LEA.HI R9, R9, R2, RZ, 0x2 ;  /* 0x0000000209097211 */ /* 0x000fe200078f10ff */
[----:B------:R-:W2:Y:S01]  /*0ab0*/  @!UP1 S2UR UR7, SR_CgaCtaId ;  /* 0x00000000000799c3 */ /* 0x000ea20000008800 */
[----:B-----5:R-:W-:Y:S01]  /*0ac0*/  ISETP.EQ.U32.AND P2, PT, R14, 0x1, PT ;  /* 0x000000010e00780c */ /* 0x020fe20003f42070 */
[----:B------:R-:W-:Y:S01]  /*0ad0*/  IMAD.IADD R11, R0, 0x1, -R11 ;  /* 0x00000001000b7824 */ /* 0x000fe200078e0a0b */
[----:B------:R-:W-:Y:S01]  /*0ae0*/  LOP3.LUT R9, R9, 0xfffffffc, RZ, 0xc0, !PT ;  /* 0xfffffffc09097812 */ /* 0x000fe200078ec0ff */
[----:B------:R-:W-:Y:S01]  /*0af0*/  VOTEU.ALL UP2, P1 ;  /* 0x00000000003f7886 */ /* 0x000fe20000840000 */
[----:B------:R-:W-:Y:S01]  /*0b00*/  @!UP1 UMOV UR6, 0x400 ;  /* 0x0000040000069882 */ /* 0x000fe20000000000 */
[----:B------:R-:W-:Y:S01]  /*0b10*/  IMAD R8, R8, 0x4, R11 ;  /* 0x0000000408087824 */ /* 0x000fe200078e020b */
[----:B------:R-:W-:Y:S01]  /*0b20*/  VOTEU.ALL UP3, P1 ;  /* 0x00000000003f7886 */ /* 0x000fe20000860000 */
[----:B------:R-:W-:Y:S01]  /*0b30*/  IMAD.IADD R14, R2, 0x1, -R9 ;  /* 0x00000001020e7824 */ /* 0x000fe200078e0a09 */
[----:B----4-:R-:W-:Y:S01]  /*0b40*/  I2FP.F32.U32 R2, R6 ;  /* 0x0000000600027245 */ /* 0x010fe20000201000 */
[----:B------:R-:W3:Y:S01]  /*0b50*/  @!UP2 S2UR UR10, SR_CgaCtaId ;  /* 0x00000000000aa9c3 */ /* 0x000ee20000008800 */
[----:B------:R-:W-:Y:S01]  /*0b60*/  LEA.HI R0, R8, R8, RZ, 0x1 ;  /* 0x0000000808007211 */ /* 0x000fe200078f08ff */
[----:B-1----:R-:W-:Y:S01]  /*0b70*/  IMAD.MOV R12, RZ, RZ, -R12 ;  /* 0x000000ffff0c7224 */ /* 0x002fe200078e0a0c */
[----:B------:R-:W-:Y:S01]  /*0b80*/  @!UP2 UMOV UR9, 0x400 ;  /* 0x000004000009a882 */ /* 0x000fe20000000000 */
[----:B------:R-:W-:Y:S01]  /*0b90*/  FMUL R2, R2, UR4 ;  /* 0x0000000402027c20 */ /* 0x000fe20008400000 */
[----:B------:R-:W-:Y:S01]  /*0ba0*/  LOP3.LUT R11, R0, 0xfffffffe, RZ, 0xc0, !PT ;  /* 0xfffffffe000b7812 */ /* 0x000fe200078ec0ff */
[----:B------:R-:W-:Y:S01]  /*0bb0*/  IMAD R20, R15, R12, UR12 ;  /* 0x0000000c0f147e24 */ /* 0x000fe2000f8e020c */
[----:B------:R-:W-:Y:S01]  /*0bc0*/  UMOV UR4, 0x20 ;  /* 0x0000002000047882 */ /* 0x000fe20000000000 */
[----:B------:R-:W-:Y:S01]  /*0bd0*/  IMAD.SHL.U32 R9, R8, 0x4, RZ ;  /* 0x0000000408097824 */ /* 0x000fe200078e00ff */
[----:B------:R-:W-:-:S04]  /*0be0*/  @!UP1 UIADD3 UR4, -UR4, 0x100000, URZ ;  /* 0x0010000004049890 */ /* 0x000fc8000fffe13f */
[----:B------:R-:W-:Y:S02]  /*0bf0*/  @!UP1 USHF.L.U32 UR5, UR4, 0xb, URZ ;  /* 0x0000000b04059899 */ /* 0x000fe4000800063f */
[----:B------:R-:W-:Y:S01]  /*0c00*/  @!UP1 USHF.L.U32 UR4, UR4, 0x1, URZ ;  /* 0x0000000104049899 */ /* 0x000fe2000800063f */
[C---:B------:R-:W-:Y:S01]  /*0c10*/  IMAD.IADD R11, R8.reuse, 0x1, -R11 ;  /* 0x00000001080b7824 */ /* 0x040fe200078e0a0b */
[----:B------:R-:W1:Y:S01]  /*0c20*/  F2I.U32.TRUNC.NTZ R2, R2 ;  /* 0x0000000200027305 */ /* 0x000e62000020f000 */
[----:B------:R-:W-:Y:S01]  /*0c30*/  VOTEU.ALL UP4, P1 ;  /* 0x00000000003f7886 */ /* 0x000fe20000880000 */
[----:B------:R-:W-:Y:S01]  /*0c40*/  LOP3.LUT R72, R8, 0xc, R9, 0x78, !PT ;  /* 0x0000000c08487812 */ /* 0x000fe200078e7809 */
[----:B--2---:R-:W-:Y:S01]  /*0c50*/  @!UP1 ULEA UR8, UR7, UR6, 0x18 ;  /* 0x0000000607089291 */ /* 0x004fe2000f8ec03f */
[----:B------:R-:W-:Y:S01]  /*0c60*/  ISETP.NE.AND P3, PT, R11, R20, PT ;  /* 0x000000140b00720c */ /* 0x000fe20003f65270 */
[----:B------:R-:W-:-:S04]  /*0c70*/  @!UP2 UIADD3 UR6, -UR11, 0x100000, URZ ;  /* 0x001000000b06a890 */ /* 0x000fc8000fffe13f */
[----:B------:R-:W-:Y:S02]  /*0c80*/  @!UP2 USHF.L.U32 UR7, UR6, 0xb, URZ ;  /* 0x0000000b0607a899 */ /* 0x000fe4000800063f */
[----:B------:R-:W-:Y:S01]  /*0c90*/  @!UP2 USHF.L.U32 UR6, UR6, 0x1, URZ ;  /* 0x000000010606a899 */ /* 0x000fe2000800063f */
[----:B------:R-:W-:Y:S01]  /*0ca0*/  ISETP.GE.U32.AND P6, PT, R33, 0x2, PT ;  /* 0x000000022100780c */ /* 0x000fe20003fc6070 */
[----:B------:R-:W-:Y:S01]  /*0cb0*/  VOTEU.ALL UP5, P1 ;  /* 0x00000000003f7886 */ /* 0x000fe200008a0000 */
[----:B------:R-:W-:Y:S01]  /*0cc0*/  VOTEU.ALL UP1, P0 ;  /* 0x00000000003f7886 */ /* 0x000fe20000020000 */
[----:B------:R-:W-:Y:S02]  /*0cd0*/  LOP3.LUT P0, RZ, R4, 0x7, RZ, 0xc0, !PT ;  /* 0x0000000704ff7812 */ /* 0x000fe4000780c0ff */
[----:B------:R-:W-:Y:S01]  /*0ce0*/  R2UR UR44, R16 ;  /* 0x00000000102c72ca */ /* 0x000fe200000e0000 */
[----:B---3--:R-:W-:Y:S01]  /*0cf0*/  @!UP2 ULEA UR9, UR10, UR9, 0x18 ;  /* 0x000000090a09a291 */ /* 0x008fe2000f8ec03f */
[C---:B------:R-:W-:Y:S01]  /*0d00*/  ISETP.LT.U32.AND P0, PT, R72.reuse, 0x2, !P0 ;  /* 0x000000024800780c */ /* 0x040fe20004701070 */
[----:B-1----:R-:W-:Y:S01]  /*0d10*/  IMAD.MOV R24, RZ, RZ, -R2 ;  /* 0x000000ffff187224 */ /* 0x002fe200078e0a02 */
[----:B------:R-:W-:Y:S01]  /*0d20*/  VOTEU.ALL UP2, P1 ;  /* 0x00000000003f7886 */ /* 0x000fe20000840000 */
[----:B------:R-:W-:Y:S01]  /*0d30*/  @P3 LEA.HI R0, R72, R72, RZ, 0x1 ;  /* 0x0000004848003211 */ /* 0x000fe200078f08ff */
[----:B------:R-:W1:Y:S02]  /*0d40*/  FENCE.VIEW.ASYNC.S ;  /* 0x00000000000073c6 */ /* 0x000e640000000000 */
[----:B-1----:R1:W2:Y:S01]  /*0d50*/  @!UP0 SYNCS.EXCH.64 URZ, [UR8+0x300], UR4 ;  /* 0x00030004083f85b2 */ /* 0x0022a20008000100 */
[----:B------:R-:W-:Y:S01]  /*0d60*/  ISETP.NE.AND P1, PT, R14, 0x3, PT ;  /* 0x000000030e00780c */ /* 0x000fe20003f25270 */
[----:B0-----:R-:W-:Y:S01]  /*0d70*/  IMAD R9, R21, R24, R6 ;  /* 0x0000001815097224 */ /* 0x001fe200078e0206 */
[----:B------:R-:W-:-:S02]  /*0d80*/  @P3 SHF.R.S32.HI R0, RZ, 0x1, R0 ;  /* 0x00000001ff003819 */ /* 0x000fc40000011400 */
[----:B------:R-:W-:Y:S02]  /*0d90*/  ISETP.EQ.OR P1, PT, R14, RZ, !P1 ;  /* 0x000000ff0e00720c */ /* 0x000fe40004f22670 */
[----:B------:R-:W-:Y:S02]  /*0da0*/  @P3 ISETP.NE.AND P5, PT, R0, R9, PT ;  /* 0x000000090000320c */ /* 0x000fe40003fa5270 */
[----:B------:R-:W-:Y:S02]  /*0db0*/  ISETP.EQ.AND P1, PT, R10, RZ, P1 ;  /* 0x000000ff0a00720c */ /* 0x000fe40000f22270 */
[----:B------:R-:W-:Y:S02]  /*0dc0*/  SEL R0, RZ, 0x1, !P0 ;  /* 0x00000001ff007807 */ /* 0x000fe40004000000 */
[----:B------:R-:W-:Y:S02]  /*0dd0*/  @P3 SEL R73, RZ, 0x1, P5 ;  /* 0x00000001ff493807 */ /* 0x000fe40002800000 */
[----:B------:R-:W-:Y:S01]  /*0de0*/  SEL R23, RZ, 0x1, !P1 ;  /* 0x00000001ff177807 */ /* 0x000fe20004800000 */
[----:B------:R1:W0:Y:S01]  /*0df0*/  @!UP1 SYNCS.EXCH.64 URZ, [UR8+0x308], UR4 ;  /* 0x00030804083f95b2 */ /* 0x0002220008000100 */
[----:B------:R-:W-:Y:S01]  /*0e00*/  NOP ;  /* 0x0000000000007918 */ /* 0x000fe20000000000 */
[----:B------:R-:W-:-:S02]  /*0e10*/  LOP3.LUT R73, R73, R0, RZ, 0xc0, !PT ;  /* 0x0000000049497212 */ /* 0x000fc400078ec0ff */
[----:B------:R-:W-:Y:S01]  /*0e20*/  SEL R23, R23, 0x2, P6 ;  /* 0x0000000217177807 */ /* 0x000fe20003000000 */
[----:B------:R1:W3:Y:S01]  /*0e30*/  @!UP2 SYNCS.EXCH.64 URZ, [UR9+0x2e0], UR6 ;  /* 0x0002e006093fa5b2 */ /* 0x0002e20008000100 */
[----:B------:R1:W4:Y:S01]  /*0e40*/  @!UP3 SYNCS.EXCH.64 URZ, [UR9+0x2e8], UR6 ;  /* 0x0002e806093fb5b2 */ /* 0x0003220008000100 */
[----:B------:R1:W0:Y:S01]  /*0e50*/  @!UP4 SYNCS.EXCH.64 URZ, [UR9+0x2f0], UR6 ;  /* 0x0002f006093fc5b2 */ /* 0x0002220008000100 */
[----:B------:R1:W0:Y:S01]  /*0e60*/  @!UP5 SYNCS.EXCH.64 URZ, [UR9+0x2f8], UR6 ;  /* 0x0002f806093fd5b2 */ /* 0x0002220008000100 */
[----:B------:R-:W-:Y:S01]  /*0e70*/  NOP ;  /* 0x0000000000007918 */ /* 0x000fe20000000000 */
[----:B-12---:R-:W-:Y:S05]  /*0e80*/  @!P2 BRA `(.L_x_4) ;  /* 0x000000000008a947 */ /* 0x006fea0003800000 */
[----:B0--34-:R-:W-:Y:S01]  /*0e90*/  UCGABAR_ARV ;  /* 0x00000000000079c7 */ /* 0x019fe20008000000 */
[----:B------:R-:W-:Y:S05]  /*0ea0*/  BRA `(.L_x_5) ;  /* 0x0000000000047947 */ /* 0x000fea0003800000 */
.L_x_4:
[----:B0--34-:R-:W-:Y:S01]  /*0eb0*/  NOP ;  /* 0x0000000000007918 */ /* 0x019fe20000000000 */
.L_x_5:
[----:B------:R-:W-:Y:S01]  /*0ec0*/  ULDC.64 UR4, c[0x0][0x598] ;  /* 0x0001660000047ab9 */ /* 0x000fe20000000a00 */
[----:B------:R-:W-:Y:S01]  /*0ed0*/  ULDC.64 UR36, c[0x0][0x208] ;  /* 0x0000820000247ab9 */ /* 0x000fe20000000a00 */
[----:B------:R-:W-:-:S04]  /*0ee0*/  ISETP.NE.U32.AND P0, PT, RZ, UR4, PT ;  /* 0x00000004ff007c0c */ /* 0x000fc8000bf05070 */
[----:B------:R-:W-:-:S13]  /*0ef0*/  ISETP.NE.AND.EX P0, PT, RZ, UR5, PT, P0 ;  /* 0x00000005ff007c0c */ /* 0x000fda000bf05300 */
[----:B------:R-:W-:Y:S05]  /*0f00*/  @!P0 BRA `(.L_x_6) ;  /* 0x00000000001c8947 */ /* 0x000fea0003800000 */
[----:B------:R-:W0:Y:S02]  /*0f10*/  LDC.64 R8, c[0x0][0x598] ;  /* 0x00016600ff087b82 */ /* 0x000e240000000a00 */
[----:B0-----:R-:W2:Y:S02]  /*0f20*/  LDG.E.64 R8, desc[UR36][R8.64] ;  /* 0x0000002408087981 */ /* 0x001ea4000c1e1b00 */
[----:B--2---:R-:W-:-:S04]  /*0f30*/  ISETP.NE.U32.AND P0, PT, R8, RZ, PT ;  /* 0x000000ff0800720c */ /* 0x004fc80003f05070 */
[----:B------:R-:W-:-:S13]  /*0f40*/  ISETP.NE.AND.EX P0, PT, R9, RZ, PT, P0 ;  /* 0x000000ff0900720c */ /* 0x000fda0003f05300 */
[----:B------:R-:W-:Y:S05]  /*0f50*/  @!P0 BRA `(.L_x_6) ;  /* 0x0000000000088947 */ /* 0x000fea0003800000 */
[----:B------:R0:W5:Y:S01]  /*0f60*/  LD.E R74, desc[UR36][R8.64] ;  /* 0x00000024084a7980 */ /* 0x000162000c101900 */
[----:B------:R-:W-:Y:S05]  /*0f70*/  BRA `(.L_x_7) ;  /* 0x0000000000247947 */ /* 0x000fea0003800000 */
.L_x_6:
[----:B------:R-:W-:Y:S02]  /*0f80*/  ULDC.64 UR4, c[0x0][0x588] ;  /* 0x0001620000047ab9 */ /* 0x000fe40000000a00 */
[----:B------:R-:W-:-:S04]  /*0f90*/  ISETP.NE.U32.AND P0, PT, RZ, UR4, PT ;  /* 0x00000004ff007c0c */ /* 0x000fc8000bf05070 */
[----:B------:R-:W-:-:S13]  /*0fa0*/  ISETP.NE.AND.EX P0, PT, RZ, UR5, PT, P0 ;  /* 0x00000005ff007c0c */ /* 0x000fda000bf05300 */
[----:B------:R-:W-:Y:S05]  /*0fb0*/  @!P0 BRA `(.L_x_8) ;  /* 0x00000000000c8947 */ /* 0x000fea0003800000 */
[----:B------:R-:W0:Y:S02]  /*0fc0*/  LDC.64 R74, c[0x0][0x588] ;  /* 0x00016200ff4a7b82 */ /* 0x000e240000000a00 */
[----:B0-----:R1:W5:Y:S01]  /*0fd0*/  LDG.E R74, desc[UR36][R74.64] ;  /* 0x000000244a4a7981 */ /* 0x001362000c1e1900 */
[----:B------:R-:W-:Y:S05]  /*0fe0*/  BRA `(.L_x_7) ;  /* 0x0000000000087947 */ /* 0x000fea0003800000 */
.L_x_8:
[----:B------:R-:W-:Y:S02]  /*0ff0*/  ULDC UR4, c[0x0][0x580] ;  /* 0x0001600000047ab9 */ /* 0x000fe40000000800 */
[----:B------:R-:W-:-:S07]  /*1000*/  IMAD.U32 R74, RZ, RZ, UR4 ;  /* 0x00000004ff4a7e24 */ /* 0x000fce000f8e00ff */
.L_x_7:
[----:B------:R-:W-:Y:S02]  /*1010*/  ULDC.64 UR4, c[0x0][0x5a0] ;  /* 0x0001680000047ab9 */ /* 0x000fe40000000a00 */
[----:B------:R-:W-:-:S04]  /*1020*/  ISETP.NE.U32.AND P0, PT, RZ, UR4, PT ;  /* 0x00000004ff007c0c */ /* 0x000fc8000bf05070 */
[----:B------:R-:W-:-:S13]  /*1030*/  ISETP.NE.AND.EX P0, PT, RZ, UR5, PT, P0 ;  /* 0x00000005ff007c0c */ /* 0x000fda000bf05300 */
[----:B------:R-:W-:Y:S05]  /*1040*/  @!P0 BRA `(.L_x_9) ;  /* 0x00000000001c8947 */ /* 0x000fea0003800000 */
[----:B0-----:R-:W0:Y:S02]  /*1050*/  LDC.64 R8, c[0x0][0x5a0] ;  /* 0x00016800ff087b82 */ /* 0x001e240000000a00 */
[----:B0-----:R-:W2:Y:S02]  /*1060*/  LDG.E.64 R8, desc[UR36][R8.64] ;  /* 0x0000002408087981 */ /* 0x001ea4000c1e1b00 */
[----:B--2---:R-:W-:-:S04]  /*1070*/  ISETP.NE.U32.AND P0, PT, R8, RZ, PT ;  /* 0x000000ff0800720c */ /* 0x004fc80003f05070 */
[----:B------:R-:W-:-:S13]  /*1080*/  ISETP.NE.AND.EX P0, PT, R9, RZ, PT, P0 ;  /* 0x000000ff0900720c */ /* 0x000fda0003f05300 */
[----:B------:R-:W-:Y:S05]  /*1090*/  @!P0 BRA `(.L_x_9) ;  /* 0x0000000000088947 */ /* 0x000fea0003800000 */
[----:B-1----:R0:W5:Y:S01]  /*10a0*/  LD.E R75, desc[UR36][R8.64] ;  /* 0x00000024084b7980 */ /* 0x002162000c101900 */
[----:B------:R-:W-:Y:S05]  /*10b0*/  BRA `(.L_x_10) ;  /* 0x0000000000247947 */ /* 0x000fea0003800000 */
.L_x_9:
[----:B------:R-:W-:Y:S02]  /*10c0*/  ULDC.64 UR4, c[0x0][0x590] ;  /* 0x0001640000047ab9 */ /* 0x000fe40000000a00 */
[----:B------:R-:W-:-:S04]  /*10d0*/  ISETP.NE.U32.AND P0, PT, RZ, UR4, PT ;  /* 0x00000004ff007c0c */ /* 0x000fc8000bf05070 */
[----:B------:R-:W-:-:S13]  /*10e0*/  ISETP.NE.AND.EX P0, PT, RZ, UR5, PT, P0 ;  /* 0x00000005ff007c0c */ /* 0x000fda000bf05300 */
[----:B------:R-:W-:Y:S05]  /*10f0*/  @!P0 BRA `(.L_x_11) ;  /* 0x00000000000c8947 */ /* 0x000fea0003800000 */
[----:B0-----:R-:W1:Y:S02]  /*1100*/  LDC.64 R8, c[0x0][0x590] ;  /* 0x00016400ff087b82 */ /* 0x001e640000000a00 */
[----:B-1----:R1:W5:Y:S01]  /*1110*/  LDG.E R75, desc[UR36][R8.64] ;  /* 0x00000024084b7981 */ /* 0x002362000c1e1900 */
[----:B------:R-:W-:Y:S05]  /*1120*/  BRA `(.L_x_10) ;  /* 0x0000000000087947 */ /* 0x000fea0003800000 */
.L_x_11:
[----:B------:R-:W-:Y:S02]  /*1130*/  ULDC UR4, c[0x0][0x584] ;  /* 0x0001610000047ab9 */ /* 0x000fe40000000800 */
[----:B-1----:R-:W-:-:S07]  /*1140*/  IMAD.U32 R75, RZ, RZ, UR4 ;  /* 0x00000004ff4b7e24 */ /* 0x002fce000f8e00ff */
.L_x_10:
[----:B------:R-:W2:Y:S01]  /*1150*/  LDC R2, c[0x0][0x65c] ;  /* 0x00019700ff027b82 */ /* 0x000ea20000000800 */
[----:B------:R-:W-:Y:S01]  /*1160*/  ULDC UR6, c[0x0][0x28c] ;  /* 0x0000a30000067ab9 */ /* 0x000fe20000000800 */
[----:B------:R-:W-:Y:S01]  /*1170*/  ISETP.NE.AND P0, PT, R10, 0x2, PT ;  /* 0x000000020a00780c */ /* 0x000fe20003f05270 */
[----:B------:R-:W-:Y:S01]  /*1180*/  UIADD3 UR6, UR6, 0x1f, URZ ;  /* 0x0000001f06067890 */ /* 0x000fe2000fffe03f */
[----:B01----:R-:W-:Y:S01]  /*1190*/  IMAD.U32 R8, RZ, RZ, UR12 ;  /* 0x0000000cff087e24 */ /* 0x003fe2000f8e00ff */
[----:B------:R-:W-:Y:S01]  /*11a0*/  UMOV UR39, URZ ;  /* 0x0000003f00277c82 */ /* 0x000fe20008000000 */
[----:B------:R-:W-:Y:S01]  /*11b0*/  UMOV UR38, URZ ;  /* 0x0000003f00267c82 */ /* 0x000fe20008000000 */
[----:B------:R-:W-:Y:S01]  /*11c0*/  USHF.R.S32.HI UR7, URZ, 0x1f, UR6 ;  /* 0x0000001f3f077899 */ /* 0x000fe20008011406 */
[----:B------:R-:W-:-:S03]  /*11d0*/  ULDC.64 UR8, c[0x0][0x650] ;  /* 0x0001940000087ab9 */ /* 0x000fc60000000a00 */
[----:B------:R-:W-:-:S04]  /*11e0*/  ULEA.HI UR7, UR7, UR6, URZ, 0x5 ;  /* 0x0000000607077291 */ /* 0x000fc8000f8f283f */
[----:B------:R-:W-:Y:S01]  /*11f0*/  USHF.R.S32.HI UR40, URZ, 0x5, UR7 ;  /* 0x000000053f287899 */ /* 0x000fe20008011407 */
[----:B--2---:R-:W-:-:S13]  /*1200*/  ISETP.NE.AND P1, PT, R2, 0x1, PT ;  /* 0x000000010200780c */ /* 0x004fda0003f25270 */
[----:B------:R-:W0:Y:S01]  /*1210*/  @P1 LDC R17, c[0x0][0x10] ;  /* 0x00000400ff111b82 */ /* 0x000e220000000800 */
[----:B------:R-:W-:Y:S02]  /*1220*/  @P1 IMAD.MOV.U32 R7, RZ, RZ, RZ ;  /* 0x000000ffff071224 */ /* 0x000fe400078e00ff */
[----:B------:R-:W-:-:S05]  /*1230*/  @P1 IMAD.MOV.U32 R9, RZ, RZ, RZ ;  /* 0x000000ffff091224 */ /* 0x000fca00078e00ff */
[----:B------:R-:W1:Y:S01]  /*1240*/  @!P1 LDC R11, c[0x0][0xc] ;  /* 0x00000300ff0b9b82 */ /* 0x000e620000000800 */
[----:B------:R-:W-:Y:S01]  /*1250*/  ULDC UR4, c[0x0][0xc] ;  /* 0x0000030000047ab9 */ /* 0x000fe20000000800 */
[----:B------:R-:W-:Y:S02]  /*1260*/  ULDC UR5, c[0x0][0x10] ;  /* 0x0000040000057ab9 */ /* 0x000fe40000000800 */
[----:B------:R-:W-:-:S04]  /*1270*/  UIMAD.WIDE.U32 UR4, UR4, UR5, URZ ;  /* 0x00000005040472a5 */ /* 0x000fc8000f8e003f */
[----:B------:R-:W2:Y:S01]  /*1280*/  LDC R0, c[0x0][0x14] ;  /* 0x00000500ff007b82 */ /* 0x000ea20000000800 */
[----:B0-----:R-:W-:-:S04]  /*1290*/  @P1 IMAD.WIDE.U32 R16, R17, UR12, R6 ;  /* 0x0000000c11101c25 */ /* 0x001fc8000f8e0006 */
[----:B------:R-:W-:Y:S02]  /*12a0*/  @P1 IMAD.IADD R17, R17, 0x1, R9 ;  /* 0x0000000111111824 */ /* 0x000fe400078e0209 */
[----:B------:R-:W-:Y:S02]  /*12b0*/  IMAD.MOV.U32 R9, RZ, RZ, RZ ;  /* 0x000000ffff097224 */ /* 0x000fe400078e00ff */
[----:B-1----:R-:W-:-:S04]  /*12c0*/  @!P1 IMAD.WIDE.U32 R8, R6, R11, R8 ;  /* 0x0000000b06089225 */ /* 0x002fc800078e0008 */
[----:B------:R-:W-:Y:S02]  /*12d0*/  @!P1 IMAD.MOV.U32 R16, RZ, RZ, R8 ;  /* 0x000000ffff109224 */ /* 0x000fe400078e0008 */
[----:B--2---:R-:W-:-:S04]  /*12e0*/  IMAD.WIDE.U32 R12, R0, UR4, RZ ;  /* 0x00000004000c7c25 */ /* 0x004fc8000f8e00ff */
[----:B------:R-:W-:Y:S01]  /*12f0*/  IMAD R10, R0, UR5, RZ ;  /* 0x00000005000a7c24 */ /* 0x000fe2000f8e02ff */
[----:B------:R0:W-:Y:S01]  /*1300*/  STL.64 [R1], R12 ;  /* 0x0000000c01007387 */ /* 0x0001e20000100a00 */
[----:B------:R-:W-:Y:S02]  /*1310*/  @!P1 IMAD.MOV.U32 R17, RZ, RZ, R9 ;  /* 0x000000ffff119224 */ /* 0x000fe400078e0009 */
[----:B------:R-:W-:Y:S01]  /*1320*/  IMAD.IADD R0, R13, 0x1, R10 ;  /* 0x000000010d007824 */ /* 0x000fe200078e020a */
[----:B------:R-:W-:Y:S06]  /*1330*/  @P0 BRA `(.L_x_12) ;  /* 0x0000000000280947 */ /* 0x000fec0003800000 */
[----:B------:R-:W-:Y:S01]  /*1340*/  UIMAD.WIDE.U32 UR4, UR40, 0x6c16c16d, URZ ;  /* 0x6c16c16d280478a5 */ /* 0x000fe2000f8e003f */
[----:B------:R-:W-:Y:S01]  /*1350*/  IADD3 R16, P0, R16, R12, RZ ;  /* 0x0000000c10107210 */ /* 0x000fe20007f1e0ff */
[----:B------:R-:W-:Y:S02]  /*1360*/  UISETP.GE.U32.AND UP0, UPT, UR40, 0x2d, UPT ;  /* 0x0000002d2800788c */ /* 0x000fe4000bf06070 */
[----:B------:R-:W-:Y:S02]  /*1370*/  UIADD3 UR4, -UR5, UR40, URZ ;  /* 0x0000002805047290 */ /* 0x000fe4000fffe13f */
[----:B------:R-:W-:Y:S01]  /*1380*/  IMAD.X R17, R0, 0x1, R17, P0 ;  /* 0x0000000100117824 */ /* 0x000fe200000e0611 */
[----:B------:R-:W-:Y:S01]  /*1390*/  UMOV UR38, URZ ;  /* 0x0000003f00267c82 */ /* 0x000fe20008000000 */
[----:B------:R-:W-:-:S04]  /*13a0*/  ULEA.HI UR4, UR4, UR5, URZ, 0x1f ;  /* 0x0000000504047291 */ /* 0x000fc8000f8ff83f */
[----:B------:R-:W-:-:S04]  /*13b0*/  USHF.R.U32.HI UR4, URZ, 0x5, UR4 ;  /* 0x000000053f047899 */ /* 0x000fc80008011604 */
[----:B------:R-:W-:Y:S02]  /*13c0*/  @UP0 ULOP3.LUT UR38, UR4, 0x1, URZ, 0xc0, !UPT ;  /* 0x0000000104260892 */ /* 0x000fe4000f8ec03f */
[----:B------:R-:W-:-:S12]  /*13d0*/  UIMAD UR39, UR4, -0x2d, UR40 ;  /* 0xffffffd3042778a4 */ /* 0x000fd8000f8e0228 */
.L_x_12:
[----:B------:R-:W-:Y:S01]  /*13e0*/  ISETP.GE.U32.AND P0, PT, R16, UR8, PT ;  /* 0x0000000810007c0c */ /* 0x000fe2000bf06070 */
[----:B------:R-:W-:Y:S01]  /*13f0*/  IMAD.MOV.U32 R22, RZ, RZ, -0x1 ;  /* 0xffffffffff167424 */ /* 0x000fe200078e00ff */
[----:B------:R-:W-:Y:S01]  /*1400*/  PRMT R8, RZ, 0x7610, R8 ;  /* 0x00007610ff087816 */ /* 0x000fe20000000008 */
[----:B------:R-:W-:Y:S01]  /*1410*/  IMAD.MOV.U32 R19, RZ, RZ, -0x1 ;  /* 0xffffffffff137424 */ /* 0x000fe200078e00ff */
[----:B------:R-:W-:Y:S01]  /*1420*/  ISETP.GE.U32.AND.EX P0, PT, R17, UR9, PT, P0 ;  /* 0x0000000911007c0c */ /* 0x000fe2000bf06100 */
[----:B------:R-:W-:-:S12]  /*1430*/  IMAD.MOV.U32 R18, RZ, RZ, -0x1 ;  /* 0xffffffffff127424 */ /* 0x000fd800078e00ff */
[----:B------:R-:W-:Y:S05]  /*1440*/  @P0 BRA `(.L_x_13) ;  /* 0x0000000400240947 */ /* 0x000fea0003800000 */
[----:B------:R-:W1:Y:S01]  /*1450*/  LDC.64 R18, c[0x0][0x628] ;  /* 0x00018a00ff127b82 */ /* 0x000e620000000a00 */
[----:B------:R-:W-:Y:S02]  /*1460*/  IMAD.MOV.U32 R8, RZ, RZ, R16 ;  /* 0x000000ffff087224 */ /* 0x000fe400078e0010 */
[----:B------:R-:W-:-:S05]  /*1470*/  IMAD.MOV.U32 R9, RZ, RZ, R17 ;  /* 0x000000ffff097224 */ /* 0x000fca00078e0011 */
[----:B------:R-:W2:Y:S08]  /*1480*/  LDC R22, c[0x0][0x630] ;  /* 0x00018c00ff167b82 */ /* 0x000eb00000000800 */
[----:B------:R-:W3:Y:S01]  /*1490*/  LDC.64 R26, c[0x0][0x620] ;  /* 0x00018800ff1a7b82 */ /* 0x000ee20000000a00 */
[----:B-1----:R-:W-:-:S04]  /*14a0*/  ISETP.NE.U32.AND P0, PT, R18, RZ, PT ;  /* 0x000000ff1200720c */ /* 0x002fc80003f05070 */
[----:B------:R-:W-:-:S13]  /*14b0*/  ISETP.NE.AND.EX P0, PT, R19, RZ, PT, P0 ;  /* 0x000000ff1300720c */ /* 0x000fda0003f05300 */
[----:B--23--:R-:W-:Y:S05]  /*14c0*/  @!P0 BRA `(.L_x_14) ;  /* 0x0000000000288947 */ /* 0x00cfea0003800000 */
[----:B0-----:R-:W0:Y:S02]  /*14d0*/  LDC R13, c[0x0][0x634] ;  /* 0x00018d00ff0d7b82 */ /* 0x001e240000000800 */
[----:B0-----:R-:W-:-:S05]  /*14e0*/  IADD3 R13, P0, R16, R13, RZ ;  /* 0x0000000d100d7210 */ /* 0x001fca0007f1e0ff */
[----:B------:R-:W-:-:S04]  /*14f0*/  IMAD.X R15, RZ, RZ, R17, P0 ;  /* 0x000000ffff0f7224 */ /* 0x000fc800000e0611 */
[----:B------:R-:W-:-:S04]  /*1500*/  IMAD.WIDE.U32 R8, R15, R18, RZ ;  /* 0x000000120f087225 */ /* 0x000fc800078e00ff */
[----:B------:R-:W-:-:S04]  /*1510*/  IMAD.WIDE.U32 R10, P0, R13, R19, R8 ;  /* 0x000000130d0a7225 */ /* 0x000fc80007800008 */
[----:B------:R-:W-:-:S04]  /*1520*/  IMAD.WIDE.U32 R8, R13, R18, RZ ;  /* 0x000000120d087225 */ /* 0x000fc800078e00ff */
[----:B------:R-:W-:Y:S01]  /*1530*/  IMAD.X R13, RZ, RZ, RZ, P0 ;  /* 0x000000ffff0d7224 */ /* 0x000fe200000e06ff */
[----:B------:R-:W-:Y:S01]  /*1540*/  IADD3 RZ, P0, R9, R10, RZ ;  /* 0x0000000a09ff7210 */ /* 0x000fe20007f1e0ff */
[----:B------:R-:W-:-:S04]  /*1550*/  IMAD.MOV.U32 R12, RZ, RZ, R11 ;  /* 0x000000ffff0c7224 */ /* 0x000fc800078e000b */
[----:B------:R-:W-:-:S08]  /*1560*/  IMAD.WIDE.U32.X R8, R15, R19, R12, P0 ;  /* 0x000000130f087225 */ /* 0x000fd000000e040c */
.L_x_14:
[----:B------:R-:W1:Y:S01]  /*1570*/  LDC.64 R28, c[0x0][0x640] ;  /* 0x00019000ff1c7b82 */ /* 0x000e620000000a00 */
[-CC-:B------:R-:W-:Y:S01]  /*1580*/  SHF.R.U64 R32, R8, R22.reuse, R9.reuse ;  /* 0x0000001608207219 */ /* 0x180fe20000001209 */
[----:B------:R-:W-:Y:S01]  /*1590*/  IMAD.MOV.U32 R31, RZ, RZ, 0x1 ;  /* 0x00000001ff1f7424 */ /* 0x000fe200078e00ff */
[----:B------:R-:W-:Y:S02]  /*15a0*/  SHF.R.U32.HI R8, RZ, R22, R9 ;  /* 0x00000016ff087219 */ /* 0x000fe40000011609 */
[----:B------:R-:W-:-:S03]  /*15b0*/  IADD3 R11, P0, RZ, -R32, RZ ;  /* 0x80000020ff0b7210 */ /* 0x000fc60007f1e0ff */
[----:B0-----:R-:W0:Y:S02]  /*15c0*/  LDC R12, c[0x0][0x618] ;  /* 0x00018600ff0c7b82 */ /* 0x001e240000000800 */
[----:B------:R-:W-:-:S04]  /*15d0*/  IMAD.X R9, RZ, RZ, ~R8, P0 ;  /* 0x000000ffff097224 */ /* 0x000fc800000e0e08 */
[-C--:B------:R-:W-:Y:S02]  /*15e0*/  IMAD R10, R9, R26.reuse, RZ ;  /* 0x0000001a090a7224 */ /* 0x080fe400078e02ff */
[----:B------:R-:W2:Y:S01]  /*15f0*/  LDC R13, c[0x0][0x608] ;  /* 0x00018200ff0d7b82 */ /* 0x000ea20000000800 */
[----:B------:R-:W-:-:S04]  /*1600*/  IMAD.WIDE.U32 R8, R11, R26, R16 ;  /* 0x0000001a0b087225 */ /* 0x000fc800078e0010 */
[----:B------:R-:W-:-:S03]  /*1610*/  IMAD R11, R11, R27, R10 ;  /* 0x0000001b0b0b7224 */ /* 0x000fc600078e020a */
[----:B------:R-:W3:Y:S01]  /*1620*/  LDC R18, c[0x0][0x658] ;  /* 0x00019600ff127b82 */ /* 0x000ee20000000800 */
[----:B------:R-:W-:Y:S01]  /*1630*/  IMAD.IADD R9, R9, 0x1, R11 ;  /* 0x0000000109097824 */ /* 0x000fe200078e020b */
[----:B-1----:R-:W-:Y:S01]  /*1640*/  ISETP.NE.U32.AND P0, PT, R28, RZ, PT ;  /* 0x000000ff1c00720c */ /* 0x002fe20003f05070 */
[----:B------:R-:W-:-:S03]  /*1650*/  IMAD.MOV.U32 R11, RZ, RZ, -0x1 ;  /* 0xffffffffff0b7424 */ /* 0x000fc600078e00ff */
[----:B------:R-:W-:Y:S02]  /*1660*/  ISETP.NE.AND.EX P0, PT, R29, RZ, PT, P0 ;  /* 0x000000ff1d00720c */ /* 0x000fe40003f05300 */
[----:B------:R-:W1:Y:S01]  /*1670*/  LDC R27, c[0x0][0x600] ;  /* 0x00018000ff1b7b82 */ /* 0x000e620000000800 */
[-CC-:B0-----:R-:W-:Y:S02]  /*1680*/  SHF.R.U64 R25, R8, R12.reuse, R9.reuse ;  /* 0x0000000c08197219 */ /* 0x181fe40000001209 */
[----:B------:R-:W-:-:S05]  /*1690*/  SHF.R.U32.HI R8, RZ, R12, R9 ;  /* 0x0000000cff087219 */ /* 0x000fca0000011609 */
[----:B------:R-:W0:Y:S01]  /*16a0*/  LDC R22, c[0x0][0x648] ;  /* 0x00019200ff167b82 */ /* 0x000e220000000800 */
[-CC-:B--2---:R-:W-:Y:S02]  /*16b0*/  SHF.R.U64 R34, R25, R13.reuse, R8.reuse ;  /* 0x0000000d19227219 */ /* 0x184fe40000001208 */
[----:B------:R-:W-:-:S05]  /*16c0*/  SHF.R.U32.HI R9, RZ, R13, R8 ;  /* 0x0000000dff097219 */ /* 0x000fca0000011608 */
[----:B------:R-:W2:Y:S01]  /*16d0*/  LDC R26, c[0x0][0x638] ;  /* 0x00018e00ff1a7b82 */ /* 0x000ea20000000800 */
[-C--:B---3--:R-:W-:Y:S02]  /*16e0*/  SHF.L.U32 R8, R11, R18.reuse, RZ ;  /* 0x000000120b087219 */ /* 0x088fe400000006ff */
[--C-:B------:R-:W-:Y:S02]  /*16f0*/  SHF.R.U64 R36, R34, R18, R9.reuse ;  /* 0x0000001222247219 */ /* 0x100fe40000001209 */
[----:B------:R-:W-:Y:S02]  /*1700*/  LOP3.LUT R15, RZ, R8, RZ, 0x33, !PT ;  /* 0x00000008ff0f7212 */ /* 0x000fe400078e33ff */
[----:B------:R-:W-:Y:S01]  /*1710*/  SHF.R.U32.HI R9, RZ, R18, R9 ;  /* 0x00000012ff097219 */ /* 0x000fe20000011609 */
[----:B------:R-:W3:Y:S01]  /*1720*/  LDC R30, c[0x0][0x610] ;  /* 0x00018400ff1e7b82 */ /* 0x000ee20000000800 */
[----:B------:R-:W-:Y:S01]  /*1730*/  IMAD.MOV.U32 R8, RZ, RZ, R36 ;  /* 0x000000ffff087224 */ /* 0x000fe200078e0024 */
[----:B------:R-:W-:Y:S06]  /*1740*/  @!P0 BRA `(.L_x_15) ;  /* 0x0000000000288947 */ /* 0x000fec0003800000 */
[----:B------:R-:W4:Y:S02]  /*1750*/  LDC R13, c[0x0][0x64c] ;  /* 0x00019300ff0d7b82 */ /* 0x000f240000000800 */
[----:B----4-:R-:W-:-:S05]  /*1760*/  IADD3 R13, P0, R36, R13, RZ ;  /* 0x0000000d240d7210 */ /* 0x010fca0007f1e0ff */
        /* <DEDUP_REMOVED lines=8> */
.L_x_15:
[----:B0-----:R-:W-:Y:S01]  /*17f0*/  SHF.R.U64 R9, R8, R22, R9 ;  /* 0x0000001608097219 */ /* 0x001fe20000001209 */
[----:B-1----:R-:W-:Y:S01]  /*1800*/  VIADD R10, R27, 0xffffffff ;  /* 0xffffffff1b0a7836 */ /* 0x002fe20000000000 */
[----:B------:R-:W-:Y:S01]  /*1810*/  SHF.L.U32 R7, R31, R18, RZ ;  /* 0x000000121f077219 */ /* 0x000fe200000006ff */
[----:B------:R-:W-:Y:S01]  /*1820*/  @P1 IMAD R20, R21, R24, R6 ;  /* 0x0000001815141224 */ /* 0x000fe200078e0206 */
[----:B------:R-:W-:Y:S01]  /*1830*/  LOP3.LUT R8, R34, R15, RZ, 0xc0, !PT ;  /* 0x0000000f22087212 */ /* 0x000fe200078ec0ff */
[----:B------:R-:W-:Y:S01]  /*1840*/  IMAD.MOV R11, RZ, RZ, -R9 ;  /* 0x000000ffff0b7224 */ /* 0x000fe200078e0a09 */
[----:B------:R-:W-:Y:S01]  /*1850*/  LOP3.LUT R10, R25, R10, RZ, 0xc0, !PT ;  /* 0x0000000a190a7212 */ /* 0x000fe200078ec0ff */
[----:B------:R-:W-:Y:S02]  /*1860*/  IMAD.MOV.U32 R18, RZ, RZ, R32 ;  /* 0x000000ffff127224 */ /* 0x000fe400078e0020 */
[----:B------:R-:W-:Y:S02]  /*1870*/  IMAD R7, R7, R9, R8 ;  /* 0x0000000907077224 */ /* 0x000fe400078e0208 */
[----:B--2---:R-:W-:-:S02]  /*1880*/  IMAD R6, R11, R26, R36 ;  /* 0x0000001a0b067224 */ /* 0x004fc400078e0224 */
[----:B---3--:R-:W-:Y:S02]  /*1890*/  IMAD R22, R7, R30, R20 ;  /* 0x0000001e07167224 */ /* 0x008fe400078e0214 */
[----:B------:R-:W-:Y:S02]  /*18a0*/  IMAD R7, R6, R27, R10 ;  /* 0x0000001b06077224 */ /* 0x000fe400078e020a */
[----:B------:R-:W-:-:S03]  /*18b0*/  IMAD.MOV.U32 R8, RZ, RZ, 0x1 ;  /* 0x00000001ff087424 */ /* 0x000fc600078e00ff */
[----:B------:R-:W-:Y:S02]  /*18c0*/  SEL R19, R7, R22, !P1 ;  /* 0x0000001607137207 */ /* 0x000fe40004800000 */
[----:B------:R-:W-:-:S07]  /*18d0*/  SEL R22, R22, R7, !P1 ;  /* 0x0000000716167207 */ /* 0x000fce0004800000 */
.L_x_13:
[----:B------:R-:W-:Y:S05]  /*18e0*/  @!P2 BRA `(.L_x_16) ;  /* 0x00000000000ca947 */ /* 0x000fea0003800000 */
[----:B------:R-:W-:Y:S01]  /*18f0*/  UCGABAR_WAIT ;  /* 0x0000000000007dc7 */ /* 0x000fe20008000000 */
[----:B------:R-:W-:Y:S01]  /*1900*/  CCTL.IVALL ;  /* 0x00000000ff00798f */ /* 0x000fe20002000000 */
[----:B------:R-:W-:Y:S05]  /*1910*/  BRA `(.L_x_17) ;  /* 0x0000000000047947 */ /* 0x000fea0003800000 */
.L_x_16:
[----:B------:R-:W-:Y:S06]  /*1920*/  BAR.SYNC.DEFER_BLOCKING 0x0 ;  /* 0x0000000000007b1d */ /* 0x000fec0000010000 */
.L_x_17:
[----:B------:R-:W-:Y:S05]  /*1930*/  @!P4 BRA `(.L_x_18) ;  /* 0x000000380090c947 */ /* 0x000fea0003800000 */
[----:B------:R-:W-:-:S13]  /*1940*/  ISETP.GT.U32.AND P0, PT, R33, 0x1, PT ;  /* 0x000000012100780c */ /* 0x000fda0003f04070 */
[----:B------:R-:W-:Y:S05]  /*1950*/  @P0 EXIT ;  /* 0x000000000000094d */ /* 0x000fea0003800000 */
.L_x_19:
[----:B------:R-:W-:-:S08]  /*1960*/  NOP ;  /* 0x0000000000007918 */ /* 0x000fd00000000000 */
[----:B------:R-:W1:Y:S02]  /*1970*/  USETMAXREG.TRY_ALLOC.CTAPOOL UP0, 0xe8 ;  /* 0x000000e8000079c8 */ /* 0x000e640008000600 */
[----:B-1----:R-:W-:-:S13]  /*1980*/  PLOP3.LUT P0, PT, PT, PT, UP0, 0x80, 0x0 ;  /* 0x000000000000781c */ /* 0x002fda0003f0f008 */
[----:B------:R-:W-:Y:S05]  /*1990*/  @!P0 BRA `(.L_x_19) ;  /* 0xfffffffc00f08947 */ /* 0x000fea000383ffff */
[----:B------:R-:W-:-:S13]  /*19a0*/  LOP3.LUT P0, RZ, R8, 0xff, RZ, 0xc0, !PT ;  /* 0x000000ff08ff7812 */ /* 0x000fda000780c0ff */
[----:B------:R-:W-:Y:S05]  /*19b0*/  @!P0 EXIT ;  /* 0x000000000000894d */ /* 0x000fea0003800000 */
[----:B------:R-:W2:Y:S01]  /*19c0*/  LDL.64 R10, [R1] ;  /* 0x00000000010a7983 */ /* 0x000ea20000100a00 */
[----:B------:R-:W1:Y:S01]  /*19d0*/  S2UR UR4, SR_CgaCtaId ;  /* 0x00000000000479c3 */ /* 0x000e620000008800 */
[CC--:B------:R-:W-:Y:S01]  /*19e0*/  LEA.HI R5, R3.reuse, R4.reuse, RZ, 0x2 ;  /* 0x0000000403057211 */ /* 0x0c0fe200078f10ff */
[----:B------:R-:W-:Y:S01]  /*19f0*/  UMOV UR42, 0x400 ;  /* 0x00000400002a7882 */ /* 0x000fe20000000000 */
[----:B------:R-:W-:Y:S01]  /*1a00*/  LEA.HI R3, R3, R4, RZ, 0x5 ;  /* 0x0000000403037211 */ /* 0x000fe200078f28ff */
[----:B------:R-:W-:Y:S01]  /*1a10*/  UISETP.LT.AND UP0, UPT, UR40, 0x1, UPT ;  /* 0x000000012800788c */ /* 0x000fe2000bf01270 */
[--C-:B------:R-:W-:Y:S01]  /*1a20*/  SHF.R.S32.HI R76, RZ, 0x2, R5.reuse ;  /* 0x00000002ff4c7819 */ /* 0x100fe20000011405 */
[----:B------:R-:W-:Y:S01]  /*1a30*/  UIADD3 UR5, UR44, -0x1, URZ ;  /* 0xffffffff2c057890 */ /* 0x000fe2000fffe03f */
[----:B------:R-:W-:Y:S01]  /*1a40*/  SHF.R.S32.HI R7, RZ, 0x1f, R5 ;  /* 0x0000001fff077819 */ /* 0x000fe20000011405 */
[----:B------:R-:W3:Y:S01]  /*1a50*/  LDC R80, c[0x0][0x658] ;  /* 0x00019600ff507b82 */ /* 0x000ee20000000800 */
[----:B------:R-:W-:Y:S01]  /*1a60*/  SHF.R.S32.HI R3, RZ, 0x5, R3 ;  /* 0x00000005ff037819 */ /* 0x000fe20000011403 */
[----:B------:R-:W-:Y:S01]  /*1a70*/  USEL UR41, UR40, 0x1, UP0 ;  /* 0x0000000128297887 */ /* 0x000fe20008000000 */
[----:B------:R-:W-:Y:S01]  /*1a80*/  LEA.HI R7, R7, R76, RZ, 0x3 ;  /* 0x0000004c07077211 */ /* 0x000fe200078f18ff */
[----:B------:R-:W-:Y:S01]  /*1a90*/  UISETP.NE.AND UP0, UPT, UR5, URZ, UPT ;  /* 0x0000003f0500728c */ /* 0x000fe2000bf05270 */
[----:B------:R-:W-:Y:S01]  /*1aa0*/  LOP3.LUT R5, R5, 0xfffffffc, RZ, 0xc0, !PT ;  /* 0xfffffffc05057812 */ /* 0x000fe200078ec0ff */
[----:B------:R-:W-:Y:S01]  /*1ab0*/  ULDC UR8, c[0x0][0x284] ;  /* 0x0000a10000087ab9 */ /* 0x000fe20000000800 */
[----:B------:R-:W-:Y:S01]  /*1ac0*/  LOP3.LUT R7, R7, 0xfffffff8, RZ, 0xc0, !PT ;  /* 0xfffffff807077812 */ /* 0x000fe200078ec0ff */
[----:B------:R-:W4:Y:S01]  /*1ad0*/  LDC R6, c[0x0][0x288] ;  /* 0x0000a200ff067b82 */ /* 0x000f220000000800 */
[----:B------:R-:W-:Y:S01]  /*1ae0*/  USEL UR7, URZ, 0x1, UP0 ;  /* 0x000000013f077887 */ /* 0x000fe20008000000 */
[----:B------:R-:W-:Y:S01]  /*1af0*/  IMAD.IADD R5, R4, 0x1, -R5 ;  /* 0x0000000104057824 */ /* 0x000fe200078e0a05 */
[----:B------:R-:W-:Y:S01]  /*1b00*/  USHF.L.U32 UR48, UR40, 0x1, URZ ;  /* 0x0000000128307899 */ /* 0x000fe2000800063f */
[----:B------:R-:W-:Y:S01]  /*1b10*/  IMAD.IADD R76, R76, 0x1, -R7 ;  /* 0x000000014c4c7824 */ /* 0x000fe200078e0a07 */
[----:B------:R-:W-:Y:S01]  /*1b20*/  UIADD3 UR41, -UR41, UR40, URZ ;  /* 0x0000002829297290 */ /* 0x000fe2000fffe13f */
[----:B------:R-:W-:-:S02]  /*1b30*/  IMAD.MOV.U32 R7, RZ, RZ, 0x1 ;  /* 0x00000001ff077424 */ /* 0x000fc400078e00ff */
[----:B------:R-:W0:Y:S01]  /*1b40*/  LDC R83, c[0x0][0x600] ;  /* 0x00018000ff537b82 */ /* 0x000e220000000800 */
[--C-:B------:R-:W-:Y:S01]  /*1b50*/  SHF.R.S32.HI R77, RZ, 0x1f, R76.reuse ;  /* 0x0000001fff4d7819 */ /* 0x100fe2000001144c */
[----:B-1----:R-:W-:Y:S01]  /*1b60*/  ULEA UR42, UR4, UR42, 0x18 ;  /* 0x0000002a042a7291 */ /* 0x002fe2000f8ec03f */
[--C-:B------:R-:W-:Y:S01]  /*1b70*/  IMAD R85, R3, -0x10, -R76.reuse ;  /* 0xfffffff003557824 */ /* 0x100fe200078e0a4c */
[----:B------:R-:W-:Y:S01]  /*1b80*/  USHF.L.U32 UR4, UR5, 0x3, URZ ;  /* 0x0000000305047899 */ /* 0x000fe2000800063f */
[----:B------:R-:W-:Y:S01]  /*1b90*/  IMAD.SHL.U32 R78, R5, 0x2, RZ ;  /* 0x00000002054e7824 */ /* 0x000fe200078e00ff */
[----:B------:R-:W-:Y:S01]  /*1ba0*/  UIADD3 UR5, UR42, 0x400, URZ ;  /* 0x000004002a057890 */ /* 0x000fe2000fffe03f */
[----:B------:R-:W-:Y:S01]  /*1bb0*/  IMAD.WIDE R76, R3, 0x10, R76 ;  /* 0x00000010034c7825 */ /* 0x000fe200078e024c */
[----:B------:R-:W-:Y:S02]  /*1bc0*/  UIADD3 UR6, UR42, 0x16c00, URZ ;  /* 0x00016c002a067890 */ /* 0x000fe4000fffe03f */
[----:B------:R-:W-:Y:S01]  /*1bd0*/  USHF.R.U32.HI UR5, URZ, 0x4, UR5 ;  /* 0x000000043f057899 */ /* 0x000fe20008011605 */
[----:B------:R-:W-:Y:S01]  /*1be0*/  IMAD.MOV.U32 R3, RZ, RZ, -0x1 ;  /* 0xffffffffff037424 */ /* 0x000fe200078e00ff */
[----:B------:R-:W-:Y:S01]  /*1bf0*/  USHF.R.U32.HI UR6, URZ, 0x4, UR6 ;  /* 0x000000043f067899 */ /* 0x000fe20008011606 */
[----:B------:R-:W-:Y:S01]  /*1c00*/  IMAD.U32 R87, RZ, RZ, UR7 ;  /* 0x00000007ff577e24 */ /* 0x000fe2000f8e00ff */
[----:B------:R-:W-:Y:S01]  /*1c10*/  UIADD3 UR47, UR42, 0x2e0, URZ ;  /* 0x000002e02a2f7890 */ /* 0x000fe2000fffe03f */
[----:B------:R-:W-:Y:S01]  /*1c20*/  SHF.R.S32.HI R79, RZ, 0x1f, R78 ;  /* 0x0000001fff4f7819 */ /* 0x000fe2000001144e */
[----:B------:R-:W-:Y:S01]  /*1c30*/  ULOP3.LUT UR4, UR4, 0x8, URZ, 0xc0, !UPT ;  /* 0x0000000804047892 */ /* 0x000fe2000f8ec03f */
[-C--:B---3--:R-:W-:Y:S01]  /*1c40*/  SHF.L.U32 R3, R3, R80.reuse, RZ ;  /* 0x0000005003037219 */ /* 0x088fe200000006ff */
[----:B------:R-:W-:Y:S01]  /*1c50*/  ULOP3.LUT UR5, UR5, 0x3fff, URZ, 0xc0, !UPT ;  /* 0x00003fff05057892 */ /* 0x000fe2000f8ec03f */
[----:B------:R-:W-:Y:S01]  /*1c60*/  SHF.L.U32 R80, R7, R80, RZ ;  /* 0x0000005007507219 */ /* 0x000fe200000006ff */
[----:B------:R-:W-:Y:S01]  /*1c70*/  ULOP3.LUT UR6, UR6, 0x3fff, URZ, 0xc0, !UPT ;  /* 0x00003fff06067892 */ /* 0x000fe2000f8ec03f */
[----:B----4-:R-:W-:Y:S01]  /*1c80*/  IMAD R81, R5, -0x2, R6 ;  /* 0xfffffffe05517824 */ /* 0x010fe200078e0206 */
[----:B------:R-:W-:Y:S01]  /*1c90*/  LOP3.LUT R84, RZ, R3, RZ, 0x33, !PT ;  /* 0x00000003ff547212 */ /* 0x000fe200078e33ff */
[----:B------:R-:W-:Y:S01]  /*1ca0*/  VIADD R85, R85, UR8 ;  /* 0x0000000855557c36 */ /* 0x000fe20008000000 */
[----:B------:R-:W-:Y:S01]  /*1cb0*/  ULEA UR44, UR44, UR47, 0x3 ;  /* 0x0000002f2c2c7291 */ /* 0x000fe2000f8e183f */
[----:B0-----:R-:W-:Y:S01]  /*1cc0*/  VIADD R83, R83, 0xffffffff ;  /* 0xffffffff53537836 */ /* 0x001fe20000000000 */
[----:B------:R-:W-:-:S02]  /*1cd0*/  ULOP3.LUT UR49, UR4, 0x8, URZ, 0x3c, !UPT ;  /* 0x0000000804317892 */ /* 0x000fc4000f8e3c3f */
[----:B------:R-:W-:Y:S02]  /*1ce0*/  ULOP3.LUT UR45, UR4, 0x18, URZ, 0x3c, !UPT ;  /* 0x00000018042d7892 */ /* 0x000fe4000f8e3c3f */
[----:B------:R-:W-:Y:S02]  /*1cf0*/  ULOP3.LUT UR46, UR5, 0x10000, URZ, 0xfc, !UPT ;  /* 0x00010000052e7892 */ /* 0x000fe4000f8efc3f */
[----:B------:R-:W-:Y:S01]  /*1d00*/  ULOP3.LUT UR43, UR6, 0x10000, URZ, 0xfc, !UPT ;  /* 0x00010000062b7892 */ /* 0x000fe2000f8efc3f */
[----:B--2---:R-:W-:-:S11]  /*1d10*/  SHF.L.U64.HI R82, R10, 0x1, R0 ;  /* 0x000000010a527819 */ /* 0x004fd60000010200 */
.L_x_141:
[----:B------:R-:W-:-:S04]  /*1d20*/  SHF.L.U32 R0, R87, 0x1f, RZ ;  /* 0x0000001f57007819 */ /* 0x000fc800000006ff */
[----:B------:R-:W0:Y:S02]  /*1d30*/  SYNCS.PHASECHK.TRANS64.TRYWAIT P0, [UR44+-0x8], R0 ;  /* 0xfffff800ff0075a7 */ /* 0x000e24000800016c */
[----:B01--4-:R-:W-:Y:S05]  /*1d40*/  @!P0 BRA `(.L_x_20) ;  /* 0x0000005c00608947 */ /* 0x013fea0003800000 */
.L_x_204:
[----:B------:R-:W-:Y:S02]  /*1d50*/  ULDC UR4, c[0x0][0x28c] ;  /* 0x0000a30000047ab9 */ /* 0x000fe40000000800 */
[----:B------:R-:W-:-:S13]  /*1d60*/  ISETP.LT.AND P0, PT, RZ, UR4, PT ;  /* 0x00000004ff007c0c */ /* 0x000fda000bf01270 */
[----:B------:R-:W-:Y:S05]  /*1d70*/  @P0 BRA `(.L_x_21) ;  /* 0x0000000000400947 */ /* 0x000fea0003800000 */
[----:B0-----:R-:W-:Y:S01]  /*1d80*/  MOV R0, 0x0 ;  /* 0x0000000000007802 */ /* 0x001fe20000000f00 */
[----:B------:R-:W-:Y:S01]  /*1d90*/  ULDC.64 UR4, c[0x4][0x68] ;  /* 0x01001a0000047ab9 */ /* 0x000fe20000000a00 */
[----:B------:R-:W-:Y:S01]  /*1da0*/  ULDC.64 UR6, c[0x4][0x8] ;  /* 0x0100020000067ab9 */ /* 0x000fe20000000a00 */
[----:B------:R-:W-:Y:S01]  /*1db0*/  IMAD.U32 R4, RZ, RZ, UR4 ;  /* 0x00000004ff047e24 */ /* 0x000fe2000f8e00ff */
[----:B------:R0:W1:Y:S01]  /*1dc0*/  LDC.64 R14, c[0x4][R0] ;  /* 0x01000000000e7b82 */ /* 0x0000620000000a00 */
[----:B------:R-:W-:Y:S01]  /*1dd0*/  IMAD.U32 R5, RZ, RZ, UR5 ;  /* 0x00000005ff057e24 */ /* 0x000fe2000f8e00ff */
[----:B------:R-:W-:Y:S01]  /*1de0*/  ULDC.64 UR4, c[0x4][0x70] ;  /* 0x01001c0000047ab9 */ /* 0x000fe20000000a00 */
[----:B------:R-:W-:Y:S02]  /*1df0*/  IMAD.U32 R10, RZ, RZ, UR6 ;  /* 0x00000006ff0a7e24 */ /* 0x000fe4000f8e00ff */
[----:B------:R-:W-:Y:S02]  /*1e00*/  IMAD.U32 R6, RZ, RZ, UR4 ;  /* 0x00000004ff067e24 */ /* 0x000fe4000f8e00ff */
[----:B------:R-:W-:-:S02]  /*1e10*/  IMAD.U32 R7, RZ, RZ, UR5 ;  /* 0x00000005ff077e24 */ /* 0x000fc4000f8e00ff */
[----:B------:R-:W-:Y:S02]  /*1e20*/  IMAD.U32 R11, RZ, RZ, UR7 ;  /* 0x00000007ff0b7e24 */ /* 0x000fe4000f8e00ff */
[----:B------:R-:W-:Y:S02]  /*1e30*/  IMAD.MOV.U32 R8, RZ, RZ, 0x1e1 ;  /* 0x000001e1ff087424 */ /* 0x000fe400078e00ff */
[----:B------:R-:W-:Y:S02]  /*1e40*/  IMAD.MOV.U32 R12, RZ, RZ, 0x1 ;  /* 0x00000001ff0c7424 */ /* 0x000fe400078e00ff */
[----:B0-----:R-:W-:-:S07]  /*1e50*/  IMAD.MOV.U32 R13, RZ, RZ, RZ ;  /* 0x000000ffff0d7224 */ /* 0x001fce00078e00ff */
[----:B------:R-:W-:-:S07]  /*1e60*/  LEPC R20, `(.L_x_21) ;  /* 0x000000001014794e */ /* 0x000fce0000000000 */
[----:B-1---5:R-:W-:Y:S05]  /*1e70*/  CALL.ABS.NOINC R14 ;  /* 0x000000000e007343 */ /* 0x022fea0003c00000 */
.L_x_21:
[----:B0-----:R-:W-:-:S04]  /*1e80*/  LOP3.LUT R0, R23, 0x1, RZ, 0xfc, !PT ;  /* 0x0000000117007812 */ /* 0x001fc800078efcff */
[----:B------:R-:W-:-:S13]  /*1e90*/  ISETP.NE.AND P0, PT, R0, 0x3, PT ;  /* 0x000000030000780c */ /* 0x000fda0003f05270 */
[----:B------:R-:W-:Y:S05]  /*1ea0*/  @!P0 BRA `(.L_x_22) ;  /* 0x0000000000048947 */ /* 0x000fea0003800000 */
[----:B------:R-:W-:Y:S01]  /*1eb0*/  BPT.TRAP 0x1 ;  /* 0x000000040000795c */ /* 0x000fe20000300000 */
.L_x_22:
[----:B------:R-:W-:Y:S02]  /*1ec0*/  IMAD.U32 R3, RZ, RZ, UR39 ;  /* 0x00000027ff037e24 */ /* 0x000fe4000f8e00ff */
[----:B------:R-:W-:-:S03]  /*1ed0*/  IMAD.U32 R0, RZ, RZ, UR38 ;  /* 0x00000026ff007e24 */ /* 0x000fc6000f8e00ff */
[----:B------:R-:W-:Y:S02]  /*1ee0*/  LEA R3, R3, UR42, 0x3 ;  /* 0x0000002a03037c11 */ /* 0x000fe4000f8e18ff */
[----:B------:R-:W-:-:S04]  /*1ef0*/  SHF.L.U32 R0, R0, 0x1f, RZ ;  /* 0x0000001f00007819 */ /* 0x000fc800000006ff */
[----:B------:R0:W1:Y:S01]  /*1f00*/  SYNCS.PHASECHK.TRANS64.TRYWAIT P1, [R3+URZ], R0 ;  /* 0x00000000030075a7 */ /* 0x000062000802017f */
[----:B------:R-:W-:Y:S05]  /*1f10*/  @!P0 BRA `(.L_x_23) ;  /* 0x0000000000048947 */ /* 0x000fea0003800000 */
[----:B------:R-:W-:Y:S01]  /*1f20*/  BPT.TRAP 0x1 ;  /* 0x000000040000795c */ /* 0x000fe20000300000 */
.L_x_23:
[----:B-1----:R-:W-:Y:S05]  /*1f30*/  @P1 BRA `(.L_x_24) ;  /* 0x0000000000081947 */ /* 0x002fea0003800000 */
[----:B------:R-:W1:Y:S02]  /*1f40*/  SYNCS.PHASECHK.TRANS64.TRYWAIT P1, [R3+URZ], R0 ;  /* 0x00000000030075a7 */ /* 0x000e64000802017f */
[----:B-1----:R-:W-:Y:S05]  /*1f50*/  @!P1 BRA `(.L_x_25) ;  /* 0x0000005800f49947 */ /* 0x002fea0003800000 */
.L_x_24:
[----:B------:R-:W-:Y:S05]  /*1f60*/  WARPSYNC.ALL ;  /* 0x0000000000007948 */ /* 0x000fea0003800000 */
[----:B------:R-:W-:Y:S01]  /*1f70*/  ULEA UR4, UR39, UR46, 0x7 ;  /* 0x0000002e27047291 */ /* 0x000fe2000f8e383f */
[----:B------:R-:W-:Y:S01]  /*1f80*/  WARPGROUP.ARRIVE ;  /* 0x00000000000079c5 */ /* 0x000fe20000000000 */
[----:B------:R-:W-:Y:S01]  /*1f90*/  UIMAD UR6, UR39, 0xc0, UR43 ;  /* 0x000000c0270678a4 */ /* 0x000fe2000f8e022b */
[----:B01----:R-:W-:Y:S01]  /*1fa0*/  IMAD.U32 R0, RZ, RZ, UR41 ;  /* 0x00000029ff007e24 */ /* 0x003fe2000f8e00ff */
[----:B------:R-:W-:Y:S01]  /*1fb0*/  UMOV UR5, 0xc0000010 ;  /* 0xc000001000057882 */ /* 0x000fe20000000000 */
[----:B------:R-:W-:-:S03]  /*1fc0*/  UMOV UR7, 0xc0000010 ;  /* 0xc000001000077882 */ /* 0x000fc60000000000 */
[----:B------:R-:W-:-:S03]  /*1fd0*/  ISETP.GE.AND P1, PT, R0, 0x1, PT ;  /* 0x000000010000780c */ /* 0x000fc60003f26270 */
[----:B------:R-:W-:Y:S03]  /*1fe0*/  IGMMA.64x96x32.S8.S8 R24, gdesc[UR4], RZ, !UPT, gsb0 ;  /* 0x02a00000041879f1 */ /* 0x000fe6000c0410ff */
[----:B------:R-:W-:-:S07]  /*1ff0*/  WARPGROUP.DEPBAR.LE gsb0, 0x0 ;  /* 0x00008000000079c5 */ /* 0x000fce0000010000 */
[----:B------:R-:W-:Y:S05]  /*2000*/  @!P1 BRA `(.L_x_26) ;  /* 0x0000000000b89947 */ /* 0x000fea0003800000 */
[----:B------:R-:W-:Y:S01]  /*2010*/  UIADD3 UR4, UR39, 0x1, URZ ;  /* 0x0000000127047890 */ /* 0x000fe2000fffe03f */
[----:B------:R-:W-:Y:S02]  /*2020*/  IMAD.U32 R0, RZ, RZ, UR41 ;  /* 0x00000029ff007e24 */ /* 0x000fe4000f8e00ff */
[----:B------:R-:W-:Y:S01]  /*2030*/  IMAD.U32 R3, RZ, RZ, UR39 ;  /* 0x00000027ff037e24 */ /* 0x000fe2000f8e00ff */
[----:B------:R-:W-:-:S04]  /*2040*/  UISETP.NE.AND UP0, UPT, UR4, 0x2d, UPT ;  /* 0x0000002d0400788c */ /* 0x000fc8000bf05270 */
[----:B------:R-:W-:Y:S02]  /*2050*/  USEL UR5, URZ, 0x1, UP0 ;  /* 0x000000013f057887 */ /* 0x000fe40008000000 */
[----:B------:R-:W-:Y:S02]  /*2060*/  USEL UR8, UR4, URZ, UP0 ;  /* 0x0000003f04087287 */ /* 0x000fe40008000000 */
[----:B------:R-:W-:-:S06]  /*2070*/  ULOP3.LUT UR5, UR38, UR5, URZ, 0x3c, !UPT ;  /* 0x0000000526057292 */ /* 0x000fcc000f8e3c3f */
[----:B------:R-:W-:-:S07]  /*2080*/  IMAD.U32 R6, RZ, RZ, UR5 ;  /* 0x00000005ff067e24 */ /* 0x000fce000f8e00ff */
.L_x_33:
[----:B------:R-:W-:Y:S05]  /*2090*/  @!P0 BRA `(.L_x_27) ;  /* 0x0000000000048947 */ /* 0x000fea0003800000 */
[----:B------:R-:W-:Y:S01]  /*20a0*/  BPT.TRAP 0x1 ;  /* 0x000000040000795c */ /* 0x000fe20000300000 */
.L_x_27:
[----:B------:R-:W-:Y:S01]  /*20b0*/  ULEA UR4, UR8, UR42, 0x3 ;  /* 0x0000002a08047291 */ /* 0x000fe2000f8e183f */
[----:B------:R-:W-:-:S08]  /*20c0*/  SHF.L.U32 R4, R6, 0x1f, RZ ;  /* 0x0000001f06047819 */ /* 0x000fd000000006ff */
[----:B------:R0:W1:Y:S01]  /*20d0*/  SYNCS.PHASECHK.TRANS64.TRYWAIT P1, [UR4], R4 ;  /* 0x00000004ff0075a7 */ /* 0x0000620008020144 */
[----:B------:R-:W-:Y:S05]  /*20e0*/  @!P0 BRA `(.L_x_28) ;  /* 0x0000000000048947 */ /* 0x000fea0003800000 */
[----:B------:R-:W-:Y:S01]  /*20f0*/  BPT.TRAP 0x1 ;  /* 0x000000040000795c */ /* 0x000fe20000300000 */
.L_x_28:
[----:B-1----:R-:W-:Y:S05]  /*2100*/  @P1 BRA `(.L_x_29) ;  /* 0x0000000000081947 */ /* 0x002fea0003800000 */
[----:B------:R-:W1:Y:S02]  /*2110*/  SYNCS.PHASECHK.TRANS64.TRYWAIT P1, [UR4], R4 ;  /* 0x00000004ff0075a7 */ /* 0x000e640008020144 */
[----:B-1----:R-:W-:Y:S05]  /*2120*/  @!P1 BRA `(.L_x_30) ;  /* 0x0000005800949947 */ /* 0x002fea0003800000 */
.L_x_29:
[----:B------:R-:W-:Y:S01]  /*2130*/  ULEA UR4, UR8, UR46, 0x7 ;  /* 0x0000002e08047291 */ /* 0x000fe2000f8e383f */
[----:B------:R-:W-:Y:S01]  /*2140*/  WARPGROUP.ARRIVE ;  /* 0x00000000000079c5 */ /* 0x000fe20000000000 */
[----:B------:R-:W-:Y:S01]  /*2150*/  UIMAD UR6, UR8, 0xc0, UR43 ;  /* 0x000000c0080678a4 */ /* 0x000fe2000f8e022b */
[----:B------:R-:W-:Y:S01]  /*2160*/  UMOV UR5, 0xc0000010 ;  /* 0xc000001000057882 */ /* 0x000fe20000000000 */
[----:B------:R-:W-:-:S07]  /*2170*/  UMOV UR7, 0xc0000010 ;  /* 0xc000001000077882 */ /* 0x000fce0000000000 */
[----:B------:R-:W-:Y:S03]  /*2180*/  IGMMA.64x96x32.S8.S8 R24, gdesc[UR4], R24, gsb0 ;  /* 0x02a00000041879f1 */ /* 0x000fe60008041018 */
[----:B------:R-:W-:Y:S02]  /*2190*/  WARPGROUP.DEPBAR.LE gsb0, 0x0 ;  /* 0x00008000000079c5 */ /* 0x000fe40000010000 */
[----:B------:R-:W-:Y:S05]  /*21a0*/  @!P0 BRA `(.L_x_31) ;  /* 0x0000000000048947 */ /* 0x000fea0003800000 */
[----:B------:R-:W-:Y:S01]  /*21b0*/  BPT.TRAP 0x1 ;  /* 0x000000040000795c */ /* 0x000fe20000300000 */
.L_x_31:
[----:B------:R-:W-:-:S13]  /*21c0*/  ISETP.NE.AND P1, PT, R73, RZ, PT ;  /* 0x000000ff4900720c */ /* 0x000fda0003f25270 */
[----:B01----:R-:W-:-:S05]  /*21d0*/  @P1 LEA R4, R3, UR42, 0x3 ;  /* 0x0000002a03041c11 */ /* 0x003fca000f8e18ff */
[----:B------:R-:W-:-:S05]  /*21e0*/  @P1 VIADD R5, R4, 0x168 ;  /* 0x0000016804051836 */ /* 0x000fca0000000000 */
[----:B------:R-:W-:-:S04]  /*21f0*/  @P1 PRMT R5, R72, 0x654, R5 ;  /* 0x0000065448051816 */ /* 0x000fc80000000005 */
[----:B------:R0:W-:Y:S01]  /*2200*/  @P1 SYNCS.ARRIVE.TRANS64.RED.A1T0 RZ, [R5+URZ], RZ ;  /* 0x000000ff05ff19a7 */ /* 0x0001e2000810043f */
[----:B------:R-:W-:-:S13]  /*2210*/  ISETP.GT.U32.AND P1, PT, R23, 0x1, PT ;  /* 0x000000011700780c */ /* 0x000fda0003f24070 */
[----:B0-----:R-:W-:Y:S05]  /*2220*/  @P1 BRA `(.L_x_32) ;  /* 0x0000000000041947 */ /* 0x001fea0003800000 */
[----:B------:R-:W-:Y:S01]  /*2230*/  BPT.TRAP 0x1 ;  /* 0x000000040000795c */ /* 0x000fe20000300000 */
.L_x_32:
[----:B------:R-:W-:Y:S01]  /*2240*/  UIADD3 UR8, UR8, 0x1, URZ ;  /* 0x0000000108087890 */ /* 0x000fe2000fffe03f */
[C---:B------:R-:W-:Y:S01]  /*2250*/  ISETP.GT.AND P2, PT, R0.reuse, 0x1, PT ;  /* 0x000000010000780c */ /* 0x040fe20003f44270 */
[----:B------:R-:W-:Y:S02]  /*2260*/  VIADD R3, R3, 0x1 ;  /* 0x0000000103037836 */ /* 0x000fe40000000000 */
[----:B------:R-:W-:Y:S01]  /*2270*/  UISETP.NE.AND UP0, UPT, UR8, 0x2d, UPT ;  /* 0x0000002d0800788c */ /* 0x000fe2000bf05270 */
[----:B------:R-:W-:Y:S02]  /*2280*/  VIADD R0, R0, 0xffffffff ;  /* 0xffffffff00007836 */ /* 0x000fe40000000000 */
[C---:B------:R-:W-:Y:S01]  /*2290*/  ISETP.NE.AND P1, PT, R3.reuse, 0x2d, PT ;  /* 0x0000002d0300780c */ /* 0x040fe20003f25270 */
[----:B------:R-:W-:Y:S02]  /*22a0*/  USEL UR4, URZ, 0x1, UP0 ;  /* 0x000000013f047887 */ /* 0x000fe40008000000 */
[----:B------:R-:W-:Y:S01]  /*22b0*/  USEL UR8, UR8, URZ, UP0 ;  /* 0x0000003f08087287 */ /* 0x000fe20008000000 */
[----:B------:R-:W-:-:S03]  /*22c0*/  SEL R3, R3, RZ, P1 ;  /* 0x000000ff03037207 */ /* 0x000fc60000800000 */
[----:B------:R-:W-:Y:S01]  /*22d0*/  LOP3.LUT R6, R6, UR4, RZ, 0x3c, !PT ;  /* 0x0000000406067c12 */ /* 0x000fe2000f8e3cff */
[----:B------:R-:W-:Y:S07]  /*22e0*/  @P2 BRA `(.L_x_33) ;  /* 0xfffffffc00682947 */ /* 0x000fee000383ffff */
.L_x_26:
[----:B------:R-:W0:Y:S01]  /*22f0*/  LDC R0, c[0x0][0x28c] ;  /* 0x0000a300ff007b82 */ /* 0x000e220000000800 */
[----:B------:R-:W-:-:S04]  /*2300*/  IMAD.U32 R3, RZ, RZ, UR49 ;  /* 0x00000031ff037e24 */ /* 0x000fc8000f8e00ff */
[----:B------:R1:W-:Y:S01]  /*2310*/  SYNCS.ARRIVE.TRANS64.A1T0 RZ, [R3+UR47], RZ ;  /* 0x000000ff03ff79a7 */ /* 0x0003e2000810002f */
[----:B0-----:R-:W-:-:S13]  /*2320*/  ISETP.GE.AND P1, PT, R0, 0x1, PT ;  /* 0x000000010000780c */ /* 0x001fda0003f26270 */
[----:B-1----:R-:W-:Y:S05]  /*2330*/  @!P1 BRA `(.L_x_34) ;  /* 0x0000000000509947 */ /* 0x002fea0003800000 */
[----:B------:R-:W-:Y:S05]  /*2340*/  @!P0 BRA `(.L_x_35) ;  /* 0x0000000000048947 */ /* 0x000fea0003800000 */
[----:B------:R-:W-:Y:S01]  /*2350*/  BPT.TRAP 0x1 ;  /* 0x000000040000795c */ /* 0x000fe20000300000 */
.L_x_35:
[----:B------:R-:W-:Y:S01]  /*2360*/  ISETP.NE.AND P0, PT, R73, RZ, PT ;  /* 0x000000ff4900720c */ /* 0x000fe20003f05270 */
[----:B------:R-:W-:Y:S01]  /*2370*/  BSSY B0, `(.L_x_36) ;  /* 0x000000e000007945 */ /* 0x000fe20003800000 */
[----:B------:R-:W-:-:S11]  /*2380*/  ISETP.GT.U32.AND P1, PT, R23, 0x1, PT ;  /* 0x000000011700780c */ /* 0x000fd60003f24070 */
[----:B------:R-:W-:Y:S05]  /*2390*/  @!P0 BRA `(.L_x_37) ;  /* 0x00000000002c8947 */ /* 0x000fea0003800000 */
[----:B------:R-:W-:-:S04]  /*23a0*/  UIADD3 UR6, UR39, UR41, URZ ;  /* 0x0000002927067290 */ /* 0x000fc8000fffe03f */
[----:B------:R-:W-:-:S04]  /*23b0*/  UIMAD.WIDE.U32 UR4, UR6, 0x6c16c16d, URZ ;  /* 0x6c16c16d060478a5 */ /* 0x000fc8000f8e003f */
[----:B------:R-:W-:-:S04]  /*23c0*/  UIADD3 UR4, UR6, -UR5, URZ ;  /* 0x8000000506047290 */ /* 0x000fc8000fffe03f */
[----:B------:R-:W-:-:S04]  /*23d0*/  ULEA.HI UR4, UR4, UR5, URZ, 0x1f ;  /* 0x0000000504047291 */ /* 0x000fc8000f8ff83f */
[----:B------:R-:W-:-:S04]  /*23e0*/  USHF.R.U32.HI UR4, URZ, 0x5, UR4 ;  /* 0x000000053f047899 */ /* 0x000fc80008011604 */
[----:B------:R-:W-:-:S04]  /*23f0*/  UIMAD UR4, UR4, -0x2d, UR6 ;  /* 0xffffffd3040478a4 */ /* 0x000fc8000f8e0206 */
[----:B------:R-:W-:-:S04]  /*2400*/  ULEA UR4, UR4, UR42, 0x3 ;  /* 0x0000002a04047291 */ /* 0x000fc8000f8e183f */
[----:B------:R-:W-:-:S06]  /*2410*/  UIADD3 UR4, UR4, 0x168, URZ ;  /* 0x0000016804047890 */ /* 0x000fcc000fffe03f */
[----:B------:R-:W-:-:S05]  /*2420*/  IMAD.U32 R3, RZ, RZ, UR4 ;  /* 0x00000004ff037e24 */ /* 0x000fca000f8e00ff */
[----:B------:R-:W-:-:S04]  /*2430*/  PRMT R0, R72, 0x654, R3 ;  /* 0x0000065448007816 */ /* 0x000fc80000000003 */
[----:B------:R0:W-:Y:S03]  /*2440*/  SYNCS.ARRIVE.TRANS64.RED.A1T0 RZ, [R0+URZ], RZ ;  /* 0x000000ff00ff79a7 */ /* 0x0001e6000810043f */
.L_x_37:
[----:B------:R-:W-:Y:S05]  /*2450*/  BSYNC B0 ;  /* 0x0000000000007941 */ /* 0x000fea0003800000 */
.L_x_36:
[----:B------:R-:W-:Y:S05]  /*2460*/  @P1 BRA `(.L_x_34) ;  /* 0x0000000000041947 */ /* 0x000fea0003800000 */
[----:B------:R-:W-:Y:S01]  /*2470*/  BPT.TRAP 0x1 ;  /* 0x000000040000795c */ /* 0x000fe20000300000 */
.L_x_34:
[----:B------:R-:W-:Y:S01]  /*2480*/  SHF.L.U32 R3, R87, 0x1f, RZ ;  /* 0x0000001f57037819 */ /* 0x000fe200000006ff */
[----:B------:R-:W-:Y:S01]  /*2490*/  UISETP.GE.U32.AND UP1, UPT, UR48, 0x2d, UPT ;  /* 0x0000002d3000788c */ /* 0x000fe2000bf26070 */
[----:B0-----:R-:W-:Y:S01]  /*24a0*/  IMAD.SHL.U32 R0, R22, 0x40, RZ ;  /* 0x0000004016007824 */ /* 0x001fe200078e00ff */
[----:B------:R-:W-:Y:S01]  /*24b0*/  UIADD3 UR39, UR39, UR48, URZ ;  /* 0x0000003027277290 */ /* 0x000fe2000fffe03f */
[----:B------:R-:W0:Y:S03]  /*24c0*/  SYNCS.PHASECHK.TRANS64.TRYWAIT P0, [UR44+0x8], R3 ;  /* 0x00000803ff0075a7 */ /* 0x000e26000800016c */
[----:B------:R-:W-:-:S04]  /*24d0*/  UISETP.GT.U32.AND UP0, UPT, UR39, 0x2c, UPT ;  /* 0x0000002c2700788c */ /* 0x000fc8000bf04070 */
[----:B------:R-:W-:Y:S02]  /*24e0*/  UISETP.LT.U32.AND UP0, UPT, UR48, 0x2d, UP0 ;  /* 0x0000002d3000788c */ /* 0x000fe40008701070 */
[----:B------:R-:W-:Y:S02]  /*24f0*/  @UP1 UIMAD.WIDE.U32 UR4, UR39, 0x6c16c16d, URZ ;  /* 0x6c16c16d270418a5 */ /* 0x000fe4000f8e003f */
[----:B------:R-:W-:Y:S02]  /*2500*/  USEL UR6, URZ, 0x1, !UP0 ;  /* 0x000000013f067887 */ /* 0x000fe4000c000000 */
[----:B------:R-:W-:Y:S02]  /*2510*/  @UP1 UIADD3 UR4, UR39, -UR5, URZ ;  /* 0x8000000527041290 */ /* 0x000fe4000fffe03f */
[----:B------:R-:W-:Y:S02]  /*2520*/  ULOP3.LUT UR38, UR38, UR6, URZ, 0x3c, !UPT ;  /* 0x0000000626267292 */ /* 0x000fe4000f8e3c3f */
[----:B------:R-:W-:-:S04]  /*2530*/  @UP1 ULEA.HI UR4, UR4, UR5, URZ, 0x1f ;  /* 0x0000000504041291 */ /* 0x000fc8000f8ff83f */
[----:B------:R-:W-:-:S04]  /*2540*/  @UP1 USHF.R.U32.HI UR4, URZ, 0x5, UR4 ;  /* 0x000000053f041899 */ /* 0x000fc80008011604 */
[----:B------:R-:W-:Y:S01]  /*2550*/  @UP1 ULOP3.LUT UR38, UR38, 0x1, UR4, 0x78, !UPT ;  /* 0x0000000126261892 */ /* 0x000fe2000f8e7804 */
[----:B0-----:R-:W-:Y:S11]  /*2560*/  @!P0 BRA `(.L_x_38) ;  /* 0x00000054009c8947 */ /* 0x001ff60003800000 */
.L_x_205:
[----:B------:R-:W-:Y:S01]  /*2570*/  ULDC UR4, c[0x0][0x284] ;  /* 0x0000a10000047ab9 */ /* 0x000fe20000000800 */
[----:B------:R-:W-:Y:S01]  /*2580*/  IMAD R13, R19, 0x60, RZ ;  /* 0x00000060130d7824 */ /* 0x000fe200078e02ff */
[----:B------:R-:W-:Y:S01]  /*2590*/  ISETP.GE.AND P0, PT, R0, UR4, PT ;  /* 0x0000000400007c0c */ /* 0x000fe2000bf06270 */
[----:B------:R-:W-:-:S03]  /*25a0*/  ULDC UR4, c[0x0][0x288] ;  /* 0x0000a20000047ab9 */ /* 0x000fc60000000800 */
[----:B------:R-:W-:-:S13]  /*25b0*/  ISETP.GE.OR P0, PT, R13, UR4, P0 ;  /* 0x000000040d007c0c */ /* 0x000fda0008706670 */
[----:B------:R-:W-:Y:S05]  /*25c0*/  @P0 BRA `(.L_x_39) ;  /* 0x0000002400c80947 */ /* 0x000fea0003800000 */
[----:B------:R-:W1:Y:S01]  /*25d0*/  LDC.64 R8, c[0x0][0x5c8] ;  /* 0x00017200ff087b82 */ /* 0x000e620000000a00 */
[----:B------:R-:W-:Y:S01]  /*25e0*/  SHF.R.S32.HI R11, RZ, 0x1f, R18 ;  /* 0x0000001fff0b7819 */ /* 0x000fe20000011412 */
[----:B------:R-:W-:Y:S01]  /*25f0*/  ULDC.64 UR4, c[0x0][0x5d0] ;  /* 0x0001740000047ab9 */ /* 0x000fe20000000a00 */
[----:B------:R-:W-:Y:S01]  /*2600*/  SHF.R.S32.HI R10, RZ, 0x1f, R13 ;  /* 0x0000001fff0a7819 */ /* 0x000fe2000001140d */
[----:B0-----:R-:W-:Y:S01]  /*2610*/  IMAD.WIDE.U32 R4, R18, UR4, R78 ;  /* 0x0000000412047c25 */ /* 0x001fe2000f8e004e */
[----:B------:R-:W-:Y:S03]  /*2620*/  BSSY B0, `(.L_x_39) ;  /* 0x000026c000007945 */ /* 0x000fe60003800000 */
[----:B------:R-:W-:Y:S01]  /*2630*/  IMAD R3, R11, UR4, RZ ;  /* 0x000000040b037c24 */ /* 0x000fe2000f8e02ff */
[----:B------:R-:W-:Y:S01]  /*2640*/  IADD3 R4, P0, R13, R4, RZ ;  /* 0x000000040d047210 */ /* 0x000fe20007f1e0ff */
[----:B------:R-:W-:-:S04]  /*2650*/  IMAD.WIDE R14, R22, 0x40, R76 ;  /* 0x00000040160e7825 */ /* 0x000fc800078e024c */
[----:B------:R-:W-:Y:S01]  /*2660*/  IMAD R3, R18, UR5, R3 ;  /* 0x0000000512037c24 */ /* 0x000fe2000f8e0203 */
[----:B------:R-:W-:Y:S01]  /*2670*/  ULDC.64 UR4, c[0x0][0x5c0] ;  /* 0x0001700000047ab9 */ /* 0x000fe20000000a00 */
[----:B------:R-:W-:Y:S02]  /*2680*/  IMAD.IADD R20, R85, 0x1, -R0 ;  /* 0x0000000155147824 */ /* 0x000fe400078e0a00 */
[----:B------:R-:W-:Y:S01]  /*2690*/  IMAD.IADD R19, R81, 0x1, -R13 ;  /* 0x0000000151137824 */ /* 0x000fe200078e0a0d */
[----:B------:R-:W-:Y:S01]  /*26a0*/  IADD3.X R5, R10, R5, R3, P0, !PT ;  /* 0x000000050a057210 */ /* 0x000fe200007fe403 */
[-C--:B-1----:R-:W-:Y:S02]  /*26b0*/  IMAD R3, R15, R8.reuse, RZ ;  /* 0x000000080f037224 */ /* 0x082fe400078e02ff */
[----:B------:R-:W-:-:S04]  /*26c0*/  IMAD.WIDE.U32 R4, R14, R8, R4 ;  /* 0x000000080e047225 */ /* 0x000fc800078e0004 */
[----:B------:R-:W-:Y:S01]  /*26d0*/  IMAD R3, R14, R9, R3 ;  /* 0x000000090e037224 */ /* 0x000fe200078e0203 */
[----:B------:R-:W-:-:S04]  /*26e0*/  IADD3 R4, P0, R4, UR4, RZ ;  /* 0x0000000404047c10 */ /* 0x000fc8000ff1e0ff */
[----:B------:R-:W-:Y:S02]  /*26f0*/  IADD3.X R5, R5, UR5, R3, P0, !PT ;  /* 0x0000000505057c10 */ /* 0x000fe400087fe403 */
[----:B-----5:R-:W-:Y:S02]  /*2700*/  ISETP.NE.AND P0, PT, R75, RZ, PT ;  /* 0x000000ff4b00720c */ /* 0x020fe40003f05270 */
[----:B------:R-:W-:-:S04]  /*2710*/  LEA R6, P1, R8, R4, 0x3 ;  /* 0x0000000408067211 */ /* 0x000fc800078218ff */
[----:B------:R-:W-:-:S07]  /*2720*/  LEA.HI.X R7, R8, R5, R9, 0x3, P1 ;  /* 0x0000000508077211 */ /* 0x000fce00008f1c09 */
[----:B------:R-:W-:Y:S05]  /*2730*/  @!P0 BRA `(.L_x_40) ;  /* 0x0000001c00208947 */ /* 0x000fea0003800000 */
[----:B------:R-:W0:Y:S01]  /*2740*/  LDC.64 R88, c[0x0][0x5b0] ;  /* 0x00016c00ff587b82 */ /* 0x000e220000000a00 */
[----:B------:R-:W-:Y:S01]  /*2750*/  ULDC.64 UR4, c[0x0][0x5b8] ;  /* 0x00016e0000047ab9 */ /* 0x000fe20000000a00 */
[----:B------:R-:W-:Y:S01]  /*2760*/  ISETP.GE.AND P1, PT, R20, 0x1, PT ;  /* 0x000000011400780c */ /* 0x000fe20003f26270 */
[C---:B------:R-:W-:Y:S01]  /*2770*/  IMAD.WIDE.U32 R8, R18.reuse, UR4, R78 ;  /* 0x0000000412087c25 */ /* 0x040fe2000f8e004e */
[----:B------:R-:W-:Y:S02]  /*2780*/  BSSY B1, `(.L_x_41) ;  /* 0x000000e000017945 */ /* 0x000fe40003800000 */
[----:B------:R-:W-:Y:S01]  /*2790*/  ISETP.LT.OR P5, PT, R19, 0x1, !P1 ;  /* 0x000000011300780c */ /* 0x000fe20004fa1670 */
[----:B------:R-:W-:Y:S01]  /*27a0*/  IMAD R3, R11, UR4, RZ ;  /* 0x000000040b037c24 */ /* 0x000fe2000f8e02ff */
[----:B------:R-:W1:Y:S01]  /*27b0*/  LDC.64 R90, c[0x0][0x5a8] ;  /* 0x00016a00ff5a7b82 */ /* 0x000e620000000a00 */
[----:B------:R-:W-:Y:S02]  /*27c0*/  IADD3 R12, P0, R13, R8, RZ ;  /* 0x000000080d0c7210 */ /* 0x000fe40007f1e0ff */
[----:B------:R-:W-:-:S05]  /*27d0*/  IMAD R3, R18, UR5, R3 ;  /* 0x0000000512037c24 */ /* 0x000fca000f8e0203 */
[----:B------:R-:W-:Y:S01]  /*27e0*/  IADD3.X R13, R10, R9, R3, P0, !PT ;  /* 0x000000090a0d7210 */ /* 0x000fe200007fe403 */
[-C--:B0-----:R-:W-:Y:S02]  /*27f0*/  IMAD R0, R15, R88.reuse, RZ ;  /* 0x000000580f007224 */ /* 0x081fe400078e02ff */
[----:B------:R-:W-:-:S04]  /*2800*/  IMAD.WIDE.U32 R8, R14, R88, R12 ;  /* 0x000000580e087225 */ /* 0x000fc800078e000c */
[----:B------:R-:W-:Y:S01]  /*2810*/  IMAD R21, R14, R89, R0 ;  /* 0x000000590e157224 */ /* 0x000fe200078e0200 */
[----:B-1----:R-:W-:-:S04]  /*2820*/  IADD3 R8, P0, R8, R90, RZ ;  /* 0x0000005a08087210 */ /* 0x002fc80007f1e0ff */
[----:B------:R-:W-:Y:S01]  /*2830*/  IADD3.X R9, R91, R9, R21, P0, !PT ;  /* 0x000000095b097210 */ /* 0x000fe200007fe415 */
[----:B------:R-:W-:Y:S08]  /*2840*/  @P5 BRA `(.L_x_42) ;  /* 0x0000000000045947 */ /* 0x000ff00003800000 */
[----:B------:R0:W5:Y:S02]  /*2850*/  LDG.E.U8 R86, desc[UR36][R8.64] ;  /* 0x0000002408567981 */ /* 0x000164000c1e1100 */
.L_x_42:
[----:B------:R-:W-:Y:S05]  /*2860*/  BSYNC B1 ;  /* 0x0000000000017941 */ /* 0x000fea0003800000 */
.L_x_41:
[----:B-----5:R-:W-:Y:S01]  /*2870*/  LOP3.LUT R0, R86, 0xffff, RZ, 0xc0, !PT ;  /* 0x0000ffff56007812 */ /* 0x020fe200078ec0ff */
[----:B------:R-:W-:Y:S01]  /*2880*/  IMAD.SHL.U32 R10, R88, 0x8, RZ ;  /* 0x00000008580a7824 */ /* 0x000fe200078e00ff */
[----:B------:R-:W-:Y:S01]  /*2890*/  ISETP.LT.OR P2, PT, R19, 0x2, !P1 ;  /* 0x000000021300780c */ /* 0x000fe20004f41670 */
[----:B------:R-:W-:Y:S01]  /*28a0*/  BSSY B1, `(.L_x_43) ;  /* 0x000000e000017945 */ /* 0x000fe20003800000 */
[----:B------:R-:W-:Y:S02]  /*28b0*/  PRMT R0, R0, 0x8880, RZ ;  /* 0x0000888000007816 */ /* 0x000fe400000000ff */
[----:B------:R-:W-:Y:S02]  /*28c0*/  SHF.L.U64.HI R11, R88, 0x3, R89 ;  /* 0x00000003580b7819 */ /* 0x000fe40000010259 */
[----:B------:R-:W-:Y:S01]  /*28d0*/  ISETP.GE.AND P0, PT, R20, 0x9, PT ;  /* 0x000000091400780c */ /* 0x000fe20003f06270 */
[----:B------:R-:W-:Y:S02]  /*28e0*/  IMAD R3, R0, R75, RZ ;  /* 0x0000004b00037224 */ /* 0x000fe400078e02ff */
[----:B------:R-:W-:-:S04]  /*28f0*/  IMAD.WIDE.U32 R10, R14, R88, R10 ;  /* 0x000000580e0a7225 */ /* 0x000fc800078e000a */
[----:B------:R-:W-:Y:S01]  /*2900*/  @!P5 IMAD R15, R24, R74, R3 ;  /* 0x0000004a180fd224 */ /* 0x000fe200078e0203 */
[----:B------:R-:W-:Y:S01]  /*2910*/  IADD3 R10, P3, P4, R12, R90, R10 ;  /* 0x0000005a0c0a7210 */ /* 0x000fe20007c7e00a */
[----:B------:R-:W-:-:S03]  /*2920*/  IMAD.IADD R14, R21, 0x1, R11 ;  /* 0x00000001150e7824 */ /* 0x000fc600078e020b */
[----:B------:R1:W-:Y:S01]  /*2930*/  @!P5 STG.E.U8 desc[UR36][R4.64], R15 ;  /* 0x0000000f0400d986 */ /* 0x0003e2000c101124 */
[----:B------:R-:W-:Y:S08]  /*2940*/  @P2 BRA `(.L_x_44) ;  /* 0x00000000000c2947 */ /* 0x000ff00003800000 */
[----:B------:R-:W2:Y:S02]  /*2950*/  LDG.E.U8 R86, desc[UR36][R8.64+0x1] ;  /* 0x0000012408567981 */ /* 0x000ea4000c1e1100 */
[----:B--2---:R-:W-:-:S05]  /*2960*/  PRMT R0, R86, 0x8880, RZ ;  /* 0x0000888056007816 */ /* 0x004fca00000000ff */
[----:B------:R-:W-:-:S07]  /*2970*/  IMAD R3, R0, R75, RZ ;  /* 0x0000004b00037224 */ /* 0x000fce00078e02ff */
.L_x_44:
[----:B------:R-:W-:Y:S05]  /*2980*/  BSYNC B1 ;  /* 0x0000000000017941 */ /* 0x000fea0003800000 */
.L_x_43:
[----:B------:R-:W-:Y:S01]  /*2990*/  ISETP.LT.OR P5, PT, R19, 0x1, !P0 ;  /* 0x000000011300780c */ /* 0x000fe200047a1670 */
[----:B------:R-:W-:Y:S01]  /*29a0*/  @!P2 IMAD R25, R25, R74, R3 ;  /* 0x0000004a1919a224 */ /* 0x000fe200078e0203 */
[----:B------:R-:W-:Y:S01]  /*29b0*/  BSSY B1, `(.L_x_45) ;  /* 0x000000a000017945 */ /* 0x000fe20003800000 */
[----:B------:R-:W-:Y:S02]  /*29c0*/  IADD3.X R11, R13, R91, R14, P3, P4 ;  /* 0x0000005b0d0b7210 */ /* 0x000fe40001fe840e */
[C---:B------:R-:W-:Y:S01]  /*29d0*/  ISETP.LT.OR P3, PT, R19.reuse, 0x2, !P0 ;  /* 0x000000021300780c */ /* 0x040fe20004761670 */
[----:B------:R2:W-:Y:S01]  /*29e0*/  @!P2 STG.E.U8 desc[UR36][R4.64+0x1], R25 ;  /* 0x000001190400a986 */ /* 0x0005e2000c101124 */
[C---:B------:R-:W-:Y:S02]  /*29f0*/  ISETP.LT.OR P4, PT, R19.reuse, 0x9, !P1 ;  /* 0x000000091300780c */ /* 0x040fe40004f81670 */
[----:B------:R-:W-:-:S04]  /*2a00*/  ISETP.LT.OR P2, PT, R19, 0xa, !P1 ;  /* 0x0000000a1300780c */ /* 0x000fc80004f41670 */
[----:B------:R-:W-:Y:S09]  /*2a10*/  @P5 BRA `(.L_x_46) ;  /* 0x00000000000c5947 */ /* 0x000ff20003800000 */
[----:B------:R-:W3:Y:S02]  /*2a20*/  LDG.E.U8 R86, desc[UR36][R10.64] ;  /* 0x000000240a567981 */ /* 0x000ee4000c1e1100 */
[----:B---3--:R-:W-:-:S05]  /*2a30*/  PRMT R0, R86, 0x8880, RZ ;  /* 0x0000888056007816 */ /* 0x008fca00000000ff */
[----:B------:R-:W-:-:S07]  /*2a40*/  IMAD R3, R0, R75, RZ ;  /* 0x0000004b00037224 */ /* 0x000fce00078e02ff */
.L_x_46:
[----:B------:R-:W-:Y:S05]  /*2a50*/  BSYNC B1 ;  /* 0x0000000000017941 */ /* 0x000fea0003800000 */
.L_x_45:
[----:B------:R-:W-:Y:S01]  /*2a60*/  @!P5 IMAD R13, R26, R74, R3 ;  /* 0x0000004a1a0dd224 */ /* 0x000fe200078e0203 */
[----:B------:R-:W-:Y:S04]  /*2a70*/  BSSY B1, `(.L_x_47) ;  /* 0x0000006000017945 */ /* 0x000fe80003800000 */
[----:B------:R3:W-:Y:S01]  /*2a80*/  @!P5 STG.E.U8 desc[UR36][R6.64], R13 ;  /* 0x0000000d0600d986 */ /* 0x0007e2000c101124 */
[----:B------:R-:W-:Y:S05]  /*2a90*/  @P3 BRA `(.L_x_48) ;  /* 0x00000000000c3947 */ /* 0x000fea0003800000 */
[----:B------:R-:W4:Y:S02]  /*2aa0*/  LDG.E.U8 R86, desc[UR36][R10.64+0x1] ;  /* 0x000001240a567981 */ /* 0x000f24000c1e1100 */
[----:B----4-:R-:W-:-:S05]  /*2ab0*/  PRMT R0, R86, 0x8880, RZ ;  /* 0x0000888056007816 */ /* 0x010fca00000000ff */
[----:B------:R-:W-:-:S07]  /*2ac0*/  IMAD R3, R0, R75, RZ ;  /* 0x0000004b00037224 */ /* 0x000fce00078e02ff */
.L_x_48:
[----:B------:R-:W-:Y:S05]  /*2ad0*/  BSYNC B1 ;  /* 0x0000000000017941 */ /* 0x000fea0003800000 */
.L_x_47:
[----:B------:R-:W-:Y:S01]  /*2ae0*/  @!P3 IMAD R27, R27, R74, R3 ;  /* 0x0000004a1b1bb224 */ /* 0x000fe200078e0203 */
[----:B------:R-:W-:Y:S04]  /*2af0*/  BSSY B1, `(.L_x_49) ;  /* 0x0000006000017945 */ /* 0x000fe80003800000 */
[----:B------:R4:W-:Y:S01]  /*2b00*/  @!P3 STG.E.U8 desc[UR36][R6.64+0x1], R27 ;  /* 0x0000011b0600b986 */ /* 0x0009e2000c101124 */
[----:B------:R-:W-:Y:S05]  /*2b10*/  @P4 BRA `(.L_x_50) ;  /* 0x00000000000c4947 */ /* 0x000fea0003800000 */
[----:B------:R-:W5:Y:S02]  /*2b20*/  LDG.E.U8 R86, desc[UR36][R8.64+0x8] ;  /* 0x0000082408567981 */ /* 0x000f64000c1e1100 */
[----:B-----5:R-:W-:-:S05]  /*2b30*/  PRMT R0, R86, 0x8880, RZ ;  /* 0x0000888056007816 */ /* 0x020fca00000000ff */
[----:B------:R-:W-:-:S07]  /*2b40*/  IMAD R3, R0, R75, RZ ;  /* 0x0000004b00037224 */ /* 0x000fce00078e02ff */
.L_x_50:
[----:B------:R-:W-:Y:S05]  /*2b50*/  BSYNC B1 ;  /* 0x0000000000017941 */ /* 0x000fea0003800000 */
.L_x_49:
[----:B---3--:R-:W-:Y:S01]  /*2b60*/  @!P4 IMAD R13, R28, R74, R3 ;  /* 0x0000004a1c0dc224 */ /* 0x008fe200078e0203 */
[----:B------:R-:W-:Y:S04]  /*2b70*/  BSSY B1, `(.L_x_51) ;  /* 0x0000006000017945 */ /* 0x000fe80003800000 */
[----:B------:R3:W-:Y:S01]  /*2b80*/  @!P4 STG.E.U8 desc[UR36][R4.64+0x8], R13 ;  /* 0x0000080d0400c986 */ /* 0x0007e2000c101124 */
[----:B------:R-:W-:Y:S05]  /*2b90*/  @P2 BRA `(.L_x_52) ;  /* 0x00000000000c2947 */ /* 0x000fea0003800000 */
[----:B------:R-:W5:Y:S02]  /*2ba0*/  LDG.E.U8 R86, desc[UR36][R8.64+0x9] ;  /* 0x0000092408567981 */ /* 0x000f64000c1e1100 */
[----:B-----5:R-:W-:-:S05]  /*2bb0*/  PRMT R0, R86, 0x8880, RZ ;  /* 0x0000888056007816 */ /* 0x020fca00000000ff */
[----:B------:R-:W-:-:S07]  /*2bc0*/  IMAD R3, R0, R75, RZ ;  /* 0x0000004b00037224 */ /* 0x000fce00078e02ff */
.L_x_52:
[----:B------:R-:W-:Y:S05]  /*2bd0*/  BSYNC B1 ;  /* 0x0000000000017941 */ /* 0x000fea0003800000 */
.L_x_51:
[----:B------:R-:W-:Y:S01]  /*2be0*/  ISETP.LT.OR P4, PT, R19, 0x9, !P0 ;  /* 0x000000091300780c */ /* 0x000fe20004781670 */
[----:B------:R-:W-:Y:S01]  /*2bf0*/  @!P2 IMAD R29, R29, R74, R3 ;  /* 0x0000004a1d1da224 */ /* 0x000fe200078e0203 */
[----:B------:R-:W-:Y:S01]  /*2c00*/  BSSY B1, `(.L_x_53) ;  /* 0x0000009000017945 */ /* 0x000fe20003800000 */
[C---:B------:R-:W-:Y:S02]  /*2c10*/  ISETP.LT.OR P3, PT, R19.reuse, 0xa, !P0 ;  /* 0x0000000a1300780c */ /* 0x040fe40004761670 */
[C---:B------:R-:W-:Y:S01]  /*2c20*/  ISETP.LT.OR P5, PT, R19.reuse, 0x11, !P1 ;  /* 0x000000111300780c */ /* 0x040fe20004fa1670 */
[----:B------:R0:W-:Y:S01]  /*2c30*/  @!P2 STG.E.U8 desc[UR36][R4.64+0x9], R29 ;  /* 0x0000091d0400a986 */ /* 0x0001e2000c101124 */
[----:B------:R-:W-:-:S06]  /*2c40*/  ISETP.LT.OR P2, PT, R19, 0x12, !P1 ;  /* 0x000000121300780c */ /* 0x000fcc0004f41670 */
[----:B------:R-:W-:Y:S07]  /*2c50*/  @P4 BRA `(.L_x_54) ;  /* 0x00000000000c4947 */ /* 0x000fee0003800000 */
[----:B------:R-:W5:Y:S02]  /*2c60*/  LDG.E.U8 R86, desc[UR36][R10.64+0x8] ;  /* 0x000008240a567981 */ /* 0x000f64000c1e1100 */
[----:B-----5:R-:W-:-:S05]  /*2c70*/  PRMT R0, R86, 0x8880, RZ ;  /* 0x0000888056007816 */ /* 0x020fca00000000ff */
[----:B------:R-:W-:-:S07]  /*2c80*/  IMAD R3, R0, R75, RZ ;  /* 0x0000004b00037224 */ /* 0x000fce00078e02ff */
.L_x_54:
[----:B------:R-:W-:Y:S05]  /*2c90*/  BSYNC B1 ;  /* 0x0000000000017941 */ /* 0x000fea0003800000 */
.L_x_53:
[----:B---3--:R-:W-:Y:S01]  /*2ca0*/  @!P4 IMAD R13, R30, R74, R3 ;  /* 0x0000004a1e0dc224 */ /* 0x008fe200078e0203 */
[----:B------:R-:W-:Y:S04]  /*2cb0*/  BSSY B1, `(.L_x_55) ;  /* 0x0000006000017945 */ /* 0x000fe80003800000 */
[----:B------:R3:W-:Y:S01]  /*2cc0*/  @!P4 STG.E.U8 desc[UR36][R6.64+0x8], R13 ;  /* 0x0000080d0600c986 */ /* 0x0007e2000c101124 */
[----:B------:R-:W-:Y:S05]  /*2cd0*/  @P3 BRA `(.L_x_56) ;  /* 0x00000000000c3947 */ /* 0x000fea0003800000 */
[----:B------:R-:W5:Y:S02]  /*2ce0*/  LDG.E.U8 R86, desc[UR36][R10.64+0x9] ;  /* 0x000009240a567981 */ /* 0x000f64000c1e1100 */
[----:B-----5:R-:W-:-:S05]  /*2cf0*/  PRMT R0, R86, 0x8880, RZ ;  /* 0x0000888056007816 */ /* 0x020fca00000000ff */
[----:B------:R-:W-:-:S07]  /*2d00*/  IMAD R3, R0, R75, RZ ;  /* 0x0000004b00037224 */ /* 0x000fce00078e02ff */
.L_x_56:
[----:B------:R-:W-:Y:S05]  /*2d10*/  BSYNC B1 ;  /* 0x0000000000017941 */ /* 0x000fea0003800000 */
.L_x_55:
[----:B------:R-:W-:Y:S01]  /*2d20*/  @!P3 IMAD R31, R31, R74, R3 ;  /* 0x0000004a1f1fb224 */ /* 0x000fe200078e0203 */
[----:B------:R-:W-:Y:S04]  /*2d30*/  BSSY B1, `(.L_x_57) ;  /* 0x0000006000017945 */ /* 0x000fe80003800000 */
[----:B------:R0:W-:Y:S01]  /*2d40*/  @!P3 STG.E.U8 desc[UR36][R6.64+0x9], R31 ;  /* 0x0000091f0600b986 */ /* 0x0001e2000c101124 */
[----:B------:R-:W-:Y:S05]  /*2d50*/  @P5 BRA `(.L_x_58) ;  /* 0x00000000000c5947 */ /* 0x000fea0003800000 */
[----:B------:R-:W5:Y:S02]  /*2d60*/  LDG.E.U8 R86, desc[UR36][R8.64+0x10] ;  /* 0x0000102408567981 */ /* 0x000f64000c1e1100 */
[----:B-----5:R-:W-:-:S05]  /*2d70*/  PRMT R0, R86, 0x8880, RZ ;  /* 0x0000888056007816 */ /* 0x020fca00000000ff */
[----:B------:R-:W-:-:S07]  /*2d80*/  IMAD R3, R0, R75, RZ ;  /* 0x0000004b00037224 */ /* 0x000fce00078e02ff */
.L_x_58:
[----:B------:R-:W-:Y:S05]  /*2d90*/  BSYNC B1 ;  /* 0x0000000000017941 */ /* 0x000fea0003800000 */
.L_x_57:
[----:B---3--:R-:W-:Y:S01]  /*2da0*/  @!P5 IMAD R13, R32, R74, R3 ;  /* 0x0000004a200dd224 */ /* 0x008fe200078e0203 */
[----:B------:R-:W-:Y:S04]  /*2db0*/  BSSY B1, `(.L_x_59) ;  /* 0x0000006000017945 */ /* 0x000fe80003800000 */
[----:B------:R3:W-:Y:S01]  /*2dc0*/  @!P5 STG.E.U8 desc[UR36][R4.64+0x10], R13 ;  /* 0x0000100d0400d986 */ /* 0x0007e2000c101124 */
[----:B------:R-:W-:Y:S05]  /*2dd0*/  @P2 BRA `(.L_x_60) ;  /* 0x00000000000c2947 */ /* 0x000fea0003800000 */
[----:B------:R-:W5:Y:S02]  /*2de0*/  LDG.E.U8 R86, desc[UR36][R8.64+0x11] ;  /* 0x0000112408567981 */ /* 0x000f64000c1e1100 */
[----:B-----5:R-:W-:-:S05]  /*2df0*/  PRMT R0, R86, 0x8880, RZ ;  /* 0x0000888056007816 */ /* 0x020fca00000000ff */
[----:B------:R-:W-:-:S07]  /*2e00*/  IMAD R3, R0, R75, RZ ;  /* 0x0000004b00037224 */ /* 0x000fce00078e02ff */
.L_x_60:
[----:B------:R-:W-:Y:S05]  /*2e10*/  BSYNC B1 ;  /* 0x0000000000017941 */ /* 0x000fea0003800000 */
.L_x_59:
        /* <DEDUP_REMOVED lines=11> */
.L_x_62:
[----:B------:R-:W-:Y:S05]  /*2ed0*/  BSYNC B1 ;  /* 0x0000000000017941 */ /* 0x000fea0003800000 */
.L_x_61:
[----:B---3--:R-:W-:Y:S01]  /*2ee0*/  @!P4 IMAD R13, R34, R74, R3 ;  /* 0x0000004a220dc224 */ /* 0x008fe200078e0203 */
[----:B------:R-:W-:Y:S04]  /*2ef0*/  BSSY B1, `(.L_x_63) ;  /* 0x0000006000017945 */ /* 0x000fe80003800000 */
[----:B------:R3:W-:Y:S01]  /*2f00*/  @!P4 STG.E.U8 desc[UR36][R6.64+0x10], R13 ;  /* 0x0000100d0600c986 */ /* 0x0007e2000c101124 */
[----:B------:R-:W-:Y:S05]  /*2f10*/  @P3 BRA `(.L_x_64) ;  /* 0x00000000000c3947 */ /* 0x000fea0003800000 */
[----:B------:R-:W5:Y:S02]  /*2f20*/  LDG.E.U8 R86, desc[UR36][R10.64+0x11] ;  /* 0x000011240a567981 */ /* 0x000f64000c1e1100 */
[----:B-----5:R-:W-:-:S05]  /*2f30*/  PRMT R0, R86, 0x8880, RZ ;  /* 0x0000888056007816 */ /* 0x020fca00000000ff */
[----:B------:R-:W-:-:S07]  /*2f40*/  IMAD R3, R0, R75, RZ ;  /* 0x0000004b00037224 */ /* 0x000fce00078e02ff */
.L_x_64:
[----:B------:R-:W-:Y:S05]  /*2f50*/  BSYNC B1 ;  /* 0x0000000000017941 */ /* 0x000fea0003800000 */
.L_x_63:
[----:B------:R-:W-:Y:S01]  /*2f60*/  @!P3 IMAD R35, R35, R74, R3 ;  /* 0x0000004a2323b224 */ /* 0x000fe200078e0203 */
[----:B------:R-:W-:Y:S04]  /*2f70*/  BSSY B1, `(.L_x_65) ;  /* 0x0000006000017945 */ /* 0x000fe80003800000 */
[----:B------:R0:W-:Y:S01]  /*2f80*/  @!P3 STG.E.U8 desc[UR36][R6.64+0x11], R35 ;  /* 0x000011230600b986 */ /* 0x0001e2000c101124 */
[----:B------:R-:W-:Y:S05]  /*2f90*/  @P5 BRA `(.L_x_66) ;  /* 0x00000000000c5947 */ /* 0x000fea0003800000 */
[----:B------:R-:W5:Y:S02]  /*2fa0*/  LDG.E.U8 R86, desc[UR36][R8.64+0x18] ;  /* 0x0000182408567981 */ /* 0x000f64000c1e1100 */
[----:B-----5:R-:W-:-:S05]  /*2fb0*/  PRMT R0, R86, 0x8880, RZ ;  /* 0x0000888056007816 */ /* 0x020fca00000000ff */
[----:B------:R-:W-:-:S07]  /*2fc0*/  IMAD R3, R0, R75, RZ ;  /* 0x0000004b00037224 */ /* 0x000fce00078e02ff */
.L_x_66:
[----:B------:R-:W-:Y:S05]  /*2fd0*/  BSYNC B1 ;  /* 0x0000000000017941 */ /* 0x000fea0003800000 */
.L_x_65:
[----:B---3--:R-:W-:Y:S01]  /*2fe0*/  @!P5 IMAD R13, R36, R74, R3 ;  /* 0x0000004a240dd224 */ /* 0x008fe200078e0203 */
[----:B------:R-:W-:Y:S04]  /*2ff0*/  BSSY B1, `(.L_x_67) ;  /* 0x0000006000017945 */ /* 0x000fe80003800000 */
[----:B------:R3:W-:Y:S01]  /*3000*/  @!P5 STG.E.U8 desc[UR36][R4.64+0x18], R13 ;  /* 0x0000180d0400d986 */ /* 0x0007e2000c101124 */
[----:B------:R-:W-:Y:S05]  /*3010*/  @P2 BRA `(.L_x_68) ;  /* 0x00000000000c2947 */ /* 0x000fea0003800000 */
[----:B------:R-:W5:Y:S02]  /*3020*/  LDG.E.U8 R86, desc[UR36][R8.64+0x19] ;  /* 0x0000192408567981 */ /* 0x000f64000c1e1100 */
[----:B-----5:R-:W-:-:S05]  /*3030*/  PRMT R0, R86, 0x8880, RZ ;  /* 0x0000888056007816 */ /* 0x020fca00000000ff */
[----:B------:R-:W-:-:S07]  /*3040*/  IMAD R3, R0, R75, RZ ;  /* 0x0000004b00037224 */ /* 0x000fce00078e02ff */
.L_x_68:
[----:B------:R-:W-:Y:S05]  /*3050*/  BSYNC B1 ;  /* 0x0000000000017941 */ /* 0x000fea0003800000 */
.L_x_67:
        /* <DEDUP_REMOVED lines=11> */
.L_x_70:
[----:B------:R-:W-:Y:S05]  /*3110*/  BSYNC B1 ;  /* 0x0000000000017941 */ /* 0x000fea0003800000 */
.L_x_69:
[----:B---3--:R-:W-:Y:S01]  /*3120*/  @!P4 IMAD R13, R38, R74, R3 ;  /* 0x0000004a260dc224 */ /* 0x008fe200078e0203 */
[----:B------:R-:W-:Y:S04]  /*3130*/  BSSY B1, `(.L_x_71) ;  /* 0x0000006000017945 */ /* 0x000fe80003800000 */
[----:B------:R3:W-:Y:S01]  /*3140*/  @!P4 STG.E.U8 desc[UR36][R6.64+0x18], R13 ;  /* 0x0000180d0600c986 */ /* 0x0007e2000c101124 */
[----:B------:R-:W-:Y:S05]  /*3150*/  @P3 BRA `(.L_x_72) ;  /* 0x00000000000c3947 */ /* 0x000fea0003800000 */
[----:B------:R-:W5:Y:S02]  /*3160*/  LDG.E.U8 R86, desc[UR36][R10.64+0x19] ;  /* 0x000019240a567981 */ /* 0x000f64000c1e1100 */
[----:B-----5:R-:W-:-:S05]  /*3170*/  PRMT R0, R86, 0x8880, RZ ;  /* 0x0000888056007816 */ /* 0x020fca00000000ff */
[----:B------:R-:W-:-:S07]  /*3180*/  IMAD R3, R0, R75, RZ ;  /* 0x0000004b00037224 */ /* 0x000fce00078e02ff */
.L_x_72:
[----:B------:R-:W-:Y:S05]  /*3190*/  BSYNC B1 ;  /* 0x0000000000017941 */ /* 0x000fea0003800000 */
.L_x_71:
[----:B------:R-:W-:Y:S01]  /*31a0*/  @!P3 IMAD R39, R39, R74, R3 ;  /* 0x0000004a2727b224 */ /* 0x000fe200078e0203 */
[----:B------:R-:W-:Y:S04]  /*31b0*/  BSSY B1, `(.L_x_73) ;  /* 0x0000006000017945 */ /* 0x000fe80003800000 */
[----:B------:R0:W-:Y:S01]  /*31c0*/  @!P3 STG.E.U8 desc[UR36][R6.64+0x19], R39 ;  /* 0x000019270600b986 */ /* 0x0001e2000c101124 */
[----:B------:R-:W-:Y:S05]  /*31d0*/  @P5 BRA `(.L_x_74) ;  /* 0x00000000000c5947 */ /* 0x000fea0003800000 */
[----:B------:R-:W5:Y:S02]  /*31e0*/  LDG.E.U8 R86, desc[UR36][R8.64+0x20] ;  /* 0x0000202408567981 */ /* 0x000f64000c1e1100 */
[----:B-----5:R-:W-:-:S05]  /*31f0*/  PRMT R0, R86, 0x8880, RZ ;  /* 0x0000888056007816 */ /* 0x020fca00000000ff */
[----:B------:R-:W-:-:S07]  /*3200*/  IMAD R3, R0, R75, RZ ;  /* 0x0000004b00037224 */ /* 0x000fce00078e02ff */
.L_x_74:
[----:B------:R-:W-:Y:S05]  /*3210*/  BSYNC B1 ;  /* 0x0000000000017941 */ /* 0x000fea0003800000 */
.L_x_73:
[----:B---3--:R-:W-:Y:S01]  /*3220*/  @!P5 IMAD R13, R40, R74, R3 ;  /* 0x0000004a280dd224 */ /* 0x008fe200078e0203 */
[----:B------:R-:W-:Y:S04]  /*3230*/  BSSY B1, `(.L_x_75) ;  /* 0x0000006000017945 */ /* 0x000fe80003800000 */
[----:B------:R3:W-:Y:S01]  /*3240*/  @!P5 STG.E.U8 desc[UR36][R4.64+0x20], R13 ;  /* 0x0000200d0400d986 */ /* 0x0007e2000c101124 */
[----:B------:R-:W-:Y:S05]  /*3250*/  @P2 BRA `(.L_x_76) ;  /* 0x00000000000c2947 */ /* 0x000fea0003800000 */
[----:B------:R-:W5:Y:S02]  /*3260*/  LDG.E.U8 R86, desc[UR36][R8.64+0x21] ;  /* 0x0000212408567981 */ /* 0x000f64000c1e1100 */
[----:B-----5:R-:W-:-:S05]  /*3270*/  PRMT R0, R86, 0x8880, RZ ;  /* 0x0000888056007816 */ /* 0x020fca00000000ff */
[----:B------:R-:W-:-:S07]  /*3280*/  IMAD R3, R0, R75, RZ ;  /* 0x0000004b00037224 */ /* 0x000fce00078e02ff */
.L_x_76:
[----:B------:R-:W-:Y:S05]  /*3290*/  BSYNC B1 ;  /* 0x0000000000017941 */ /* 0x000fea0003800000 */
.L_x_75:
        /* <DEDUP_REMOVED lines=11> */
.L_x_78:
[----:B------:R-:W-:Y:S05]  /*3350*/  BSYNC B1 ;  /* 0x0000000000017941 */ /* 0x000fea0003800000 */
.L_x_77:
[----:B---3--:R-:W-:Y:S01]  /*3360*/  @!P4 IMAD R13, R42, R74, R3 ;  /* 0x0000004a2a0dc224 */ /* 0x008fe200078e0203 */
[----:B------:R-:W-:Y:S04]  /*3370*/  BSSY B1, `(.L_x_79) ;  /* 0x0000006000017945 */ /* 0x000fe80003800000 */
[----:B------:R3:W-:Y:S01]  /*3380*/  @!P4 STG.E.U8 desc[UR36][R6.64+0x20], R13 ;  /* 0x0000200d0600c986 */ /* 0x0007e2000c101124 */
[----:B------:R-:W-:Y:S05]  /*3390*/  @P3 BRA `(.L_x_80) ;  /* 0x00000000000c3947 */ /* 0x000fea0003800000 */
[----:B------:R-:W5:Y:S02]  /*33a0*/  LDG.E.U8 R86, desc[UR36][R10.64+0x21] ;  /* 0x000021240a567981 */ /* 0x000f64000c1e1100 */
[----:B-----5:R-:W-:-:S05]  /*33b0*/  PRMT R0, R86, 0x8880, RZ ;  /* 0x0000888056007816 */ /* 0x020fca00000000ff */
[----:B------:R-:W-:-:S07]  /*33c0*/  IMAD R3, R0, R75, RZ ;  /* 0x0000004b00037224 */ /* 0x000fce00078e02ff */
.L_x_80:
[----:B------:R-:W-:Y:S05]  /*33d0*/  BSYNC B1 ;  /* 0x0000000000017941 */ /* 0x000fea0003800000 */
.L_x_79:
[----:B------:R-:W-:Y:S01]  /*33e0*/  @!P3 IMAD R43, R43, R74, R3 ;  /* 0x0000004a2b2bb224 */ /* 0x000fe200078e0203 */
[----:B------:R-:W-:Y:S04]  /*33f0*/  BSSY B1, `(.L_x_81) ;  /* 0x0000006000017945 */ /* 0x000fe80003800000 */
[----:B------:R0:W-:Y:S01]  /*3400*/  @!P3 STG.E.U8 desc[UR36][R6.64+0x21], R43 ;  /* 0x0000212b0600b986 */ /* 0x0001e2000c101124 */
[----:B------:R-:W-:Y:S05]  /*3410*/  @P5 BRA `(.L_x_82) ;  /* 0x00000000000c5947 */ /* 0x000fea0003800000 */
[----:B------:R-:W5:Y:S02]  /*3420*/  LDG.E.U8 R86, desc[UR36][R8.64+0x28] ;  /* 0x0000282408567981 */ /* 0x000f64000c1e1100 */
[----:B-----5:R-:W-:-:S05]  /*3430*/  PRMT R0, R86, 0x8880, RZ ;  /* 0x0000888056007816 */ /* 0x020fca00000000ff */
[----:B------:R-:W-:-:S07]  /*3440*/  IMAD R3, R0, R75, RZ ;  /* 0x0000004b00037224 */ /* 0x000fce00078e02ff */
.L_x_82:
[----:B------:R-:W-:Y:S05]  /*3450*/  BSYNC B1 ;  /* 0x0000000000017941 */ /* 0x000fea0003800000 */
.L_x_81:
[----:B---3--:R-:W-:Y:S01]  /*3460*/  @!P5 IMAD R13, R44, R74, R3 ;  /* 0x0000004a2c0dd224 */ /* 0x008fe200078e0203 */
[----:B------:R-:W-:Y:S04]  /*3470*/  BSSY B1, `(.L_x_83) ;  /* 0x0000006000017945 */ /* 0x000fe80003800000 */
[----:B------:R3:W-:Y:S01]  /*3480*/  @!P5 STG.E.U8 desc[UR36][R4.64+0x28], R13 ;  /* 0x0000280d0400d986 */ /* 0x0007e2000c101124 */
[----:B------:R-:W-:Y:S05]  /*3490*/  @P2 BRA `(.L_x_84) ;  /* 0x00000000000c2947 */ /* 0x000fea0003800000 */
[----:B------:R-:W5:Y:S02]  /*34a0*/  LDG.E.U8 R86, desc[UR36][R8.64+0x29] ;  /* 0x0000292408567981 */ /* 0x000f64000c1e1100 */
[----:B-----5:R-:W-:-:S05]  /*34b0*/  PRMT R0, R86, 0x8880, RZ ;  /* 0x0000888056007816 */ /* 0x020fca00000000ff */
[----:B------:R-:W-:-:S07]  /*34c0*/  IMAD R3, R0, R75, RZ ;  /* 0x0000004b00037224 */ /* 0x000fce00078e02ff */
.L_x_84:
[----:B------:R-:W-:Y:S05]  /*34d0*/  BSYNC B1 ;  /* 0x0000000000017941 */ /* 0x000fea0003800000 */
.L_x_83:
        /* <DEDUP_REMOVED lines=11> */
.L_x_86:
[----:B------:R-:W-:Y:S05]  /*3590*/  BSYNC B1 ;  /* 0x0000000000017941 */ /* 0x000fea0003800000 */
.L_x_85:
[----:B---3--:R-:W-:Y:S01]  /*35a0*/  @!P4 IMAD R13, R46, R74, R3 ;  /* 0x0000004a2e0dc224 */ /* 0x008fe200078e0203 */
[----:B------:R-:W-:Y:S04]  /*35b0*/  BSSY B1, `(.L_x_87) ;  /* 0x0000006000017945 */ /* 0x000fe80003800000 */
[----:B------:R3:W-:Y:S01]  /*35c0*/  @!P4 STG.E.U8 desc[UR36][R6.64+0x28], R13 ;  /* 0x0000280d0600c986 */ /* 0x0007e2000c101124 */
[----:B------:R-:W-:Y:S05]  /*35d0*/  @P3 BRA `(.L_x_88) ;  /* 0x00000000000c3947 */ /* 0x000fea0003800000 */
[----:B------:R-:W5:Y:S02]  /*35e0*/  LDG.E.U8 R86, desc[UR36][R10.64+0x29] ;  /* 0x000029240a567981 */ /* 0x000f64000c1e1100 */
[----:B-----5:R-:W-:-:S05]  /*35f0*/  PRMT R0, R86, 0x8880, RZ ;  /* 0x0000888056007816 */ /* 0x020fca00000000ff */
[----:B------:R-:W-:-:S07]  /*3600*/  IMAD R3, R0, R75, RZ ;  /* 0x0000004b00037224 */ /* 0x000fce00078e02ff */
.L_x_88:
[----:B------:R-:W-:Y:S05]  /*3610*/  BSYNC B1 ;  /* 0x0000000000017941 */ /* 0x000fea0003800000 */
.L_x_87:
[----:B------:R-:W-:Y:S01]  /*3620*/  @!P3 IMAD R47, R47, R74, R3 ;  /* 0x0000004a2f2fb224 */ /* 0x000fe200078e0203 */
[----:B------:R-:W-:Y:S04]  /*3630*/  BSSY B1, `(.L_x_89) ;  /* 0x0000006000017945 */ /* 0x000fe80003800000 */
[----:B------:R0:W-:Y:S01]  /*3640*/  @!P3 STG.E.U8 desc[UR36][R6.64+0x29], R47 ;  /* 0x0000292f0600b986 */ /* 0x0001e2000c101124 */
[----:B------:R-:W-:Y:S05]  /*3650*/  @P5 BRA `(.L_x_90) ;  /* 0x00000000000c5947 */ /* 0x000fea0003800000 */
[----:B------:R-:W5:Y:S02]  /*3660*/  LDG.E.U8 R86, desc[UR36][R8.64+0x30] ;  /* 0x0000302408567981 */ /* 0x000f64000c1e1100 */
[----:B-----5:R-:W-:-:S05]  /*3670*/  PRMT R0, R86, 0x8880, RZ ;  /* 0x0000888056007816 */ /* 0x020fca00000000ff */
[----:B------:R-:W-:-:S07]  /*3680*/  IMAD R3, R0, R75, RZ ;  /* 0x0000004b00037224 */ /* 0x000fce00078e02ff */
.L_x_90:
[----:B------:R-:W-:Y:S05]  /*3690*/  BSYNC B1 ;  /* 0x0000000000017941 */ /* 0x000fea0003800000 */
.L_x_89:
[----:B---3--:R-:W-:Y:S01]  /*36a0*/  @!P5 IMAD R13, R48, R74, R3 ;  /* 0x0000004a300dd224 */ /* 0x008fe200078e0203 */
[----:B------:R-:W-:Y:S04]  /*36b0*/  BSSY B1, `(.L_x_91) ;  /* 0x0000006000017945 */ /* 0x000fe80003800000 */
[----:B------:R3:W-:Y:S01]  /*36c0*/  @!P5 STG.E.U8 desc[UR36][R4.64+0x30], R13 ;  /* 0x0000300d0400d986 */ /* 0x0007e2000c101124 */
[----:B------:R-:W-:Y:S05]  /*36d0*/  @P2 BRA `(.L_x_92) ;  /* 0x00000000000c2947 */ /* 0x000fea0003800000 */
[----:B------:R-:W5:Y:S02]  /*36e0*/  LDG.E.U8 R86, desc[UR36][R8.64+0x31] ;  /* 0x0000312408567981 */ /* 0x000f64000c1e1100 */
[----:B-----5:R-:W-:-:S05]  /*36f0*/  PRMT R0, R86, 0x8880, RZ ;  /* 0x0000888056007816 */ /* 0x020fca00000000ff */
[----:B------:R-:W-:-:S07]  /*3700*/  IMAD R3, R0, R75, RZ ;  /* 0x0000004b00037224 */ /* 0x000fce00078e02ff */
.L_x_92:
[----:B------:R-:W-:Y:S05]  /*3710*/  BSYNC B1 ;  /* 0x0000000000017941 */ /* 0x000fea0003800000 */
.L_x_91:
        /* <DEDUP_REMOVED lines=11> */
.L_x_94:
[----:B------:R-:W-:Y:S05]  /*37d0*/  BSYNC B1 ;  /* 0x0000000000017941 */ /* 0x000fea0003800000 */
.L_x_93:
[----:B---3--:R-:W-:Y:S01]  /*37e0*/  @!P4 IMAD R13, R50, R74, R3 ;  /* 0x0000004a320dc224 */ /* 0x008fe200078e0203 */
[----:B------:R-:W-:Y:S04]  /*37f0*/  BSSY B1, `(.L_x_95) ;  /* 0x0000006000017945 */ /* 0x000fe80003800000 */
[----:B------:R3:W-:Y:S01]  /*3800*/  @!P4 STG.E.U8 desc[UR36][R6.64+0x30], R13 ;  /* 0x0000300d0600c986 */ /* 0x0007e2000c101124 */
[----:B------:R-:W-:Y:S05]  /*3810*/  @P3 BRA `(.L_x_96) ;  /* 0x00000000000c3947 */ /* 0x000fea0003800000 */
[----:B------:R-:W5:Y:S02]  /*3820*/  LDG.E.U8 R86, desc[UR36][R10.64+0x31] ;  /* 0x000031240a567981 */ /* 0x000f64000c1e1100 */
[----:B-----5:R-:W-:-:S05]  /*3830*/  PRMT R0, R86, 0x8880, RZ ;  /* 0x0000888056007816 */ /* 0x020fca00000000ff */
[----:B------:R-:W-:-:S07]  /*3840*/  IMAD R3, R0, R75, RZ ;  /* 0x0000004b00037224 */ /* 0x000fce00078e02ff */
.L_x_96:
[----:B------:R-:W-:Y:S05]  /*3850*/  BSYNC B1 ;  /* 0x0000000000017941 */ /* 0x000fea0003800000 */
.L_x_95:
[----:B------:R-:W-:Y:S01]  /*3860*/  @!P3 IMAD R51, R51, R74, R3 ;  /* 0x0000004a3333b224 */ /* 0x000fe200078e0203 */
[----:B------:R-:W-:Y:S04]  /*3870*/  BSSY B1, `(.L_x_97) ;  /* 0x0000006000017945 */ /* 0x000fe80003800000 */
[----:B------:R0:W-:Y:S01]  /*3880*/  @!P3 STG.E.U8 desc[UR36][R6.64+0x31], R51 ;  /* 0x000031330600b986 */ /* 0x0001e2000c101124 */
[----:B------:R-:W-:Y:S05]  /*3890*/  @P5 BRA `(.L_x_98) ;  /* 0x00000000000c5947 */ /* 0x000fea0003800000 */
[----:B------:R-:W5:Y:S02]  /*38a0*/  LDG.E.U8 R86, desc[UR36][R8.64+0x38] ;  /* 0x0000382408567981 */ /* 0x000f64000c1e1100 */
[----:B-----5:R-:W-:-:S05]  /*38b0*/  PRMT R0, R86, 0x8880, RZ ;  /* 0x0000888056007816 */ /* 0x020fca00000000ff */
[----:B------:R-:W-:-:S07]  /*38c0*/  IMAD R3, R0, R75, RZ ;  /* 0x0000004b00037224 */ /* 0x000fce00078e02ff */
.L_x_98:
[----:B------:R-:W-:Y:S05]  /*38d0*/  BSYNC B1 ;  /* 0x0000000000017941 */ /* 0x000fea0003800000 */
.L_x_97:
[----:B---3--:R-:W-:Y:S01]  /*38e0*/  @!P5 IMAD R13, R52, R74, R3 ;  /* 0x0000004a340dd224 */ /* 0x008fe200078e0203 */
[----:B------:R-:W-:Y:S04]  /*38f0*/  BSSY B1, `(.L_x_99) ;  /* 0x0000006000017945 */ /* 0x000fe80003800000 */
[----:B------:R3:W-:Y:S01]  /*3900*/  @!P5 STG.E.U8 desc[UR36][R4.64+0x38], R13 ;  /* 0x0000380d0400d986 */ /* 0x0007e2000c101124 */
[----:B------:R-:W-:Y:S05]  /*3910*/  @P2 BRA `(.L_x_100) ;  /* 0x00000000000c2947 */ /* 0x000fea0003800000 */
[----:B------:R-:W5:Y:S02]  /*3920*/  LDG.E.U8 R86, desc[UR36][R8.64+0x39] ;  /* 0x0000392408567981 */ /* 0x000f64000c1e1100 */
[----:B-----5:R-:W-:-:S05]  /*3930*/  PRMT R0, R86, 0x8880, RZ ;  /* 0x0000888056007816 */ /* 0x020fca00000000ff */
[----:B------:R-:W-:-:S07]  /*3940*/  IMAD R3, R0, R75, RZ ;  /* 0x0000004b00037224 */ /* 0x000fce00078e02ff */
.L_x_100:
[----:B------:R-:W-:Y:S05]  /*3950*/  BSYNC B1 ;  /* 0x0000000000017941 */ /* 0x000fea0003800000 */
.L_x_99:
        /* <DEDUP_REMOVED lines=11> */
.L_x_102:
[----:B------:R-:W-:Y:S05]  /*3a10*/  BSYNC B1 ;  /* 0x0000000000017941 */ /* 0x000fea0003800000 */
.L_x_101:
[----:B---3--:R-:W-:Y:S01]  /*3a20*/  @!P4 IMAD R13, R54, R74, R3 ;  /* 0x0000004a360dc224 */ /* 0x008fe200078e0203 */
[----:B------:R-:W-:Y:S04]  /*3a30*/  BSSY B1, `(.L_x_103) ;  /* 0x0000006000017945 */ /* 0x000fe80003800000 */
[----:B------:R3:W-:Y:S01]  /*3a40*/  @!P4 STG.E.U8 desc[UR36][R6.64+0x38], R13 ;  /* 0x0000380d0600c986 */ /* 0x0007e2000c101124 */
[----:B------:R-:W-:Y:S05]  /*3a50*/  @P3 BRA `(.L_x_104) ;  /* 0x00000000000c3947 */ /* 0x000fea0003800000 */
[----:B------:R-:W5:Y:S02]  /*3a60*/  LDG.E.U8 R86, desc[UR36][R10.64+0x39] ;  /* 0x000039240a567981 */ /* 0x000f64000c1e1100 */
[----:B-----5:R-:W-:-:S05]  /*3a70*/  PRMT R0, R86, 0x8880, RZ ;  /* 0x0000888056007816 */ /* 0x020fca00000000ff */
[----:B------:R-:W-:-:S07]  /*3a80*/  IMAD R3, R0, R75, RZ ;  /* 0x0000004b00037224 */ /* 0x000fce00078e02ff */
.L_x_104:
[----:B------:R-:W-:Y:S05]  /*3a90*/  BSYNC B1 ;  /* 0x0000000000017941 */ /* 0x000fea0003800000 */
.L_x_103:
[----:B------:R-:W-:Y:S01]  /*3aa0*/  @!P3 IMAD R55, R55, R74, R3 ;  /* 0x0000004a3737b224 */ /* 0x000fe200078e0203 */
[----:B------:R-:W-:Y:S04]  /*3ab0*/  BSSY B1, `(.L_x_105) ;  /* 0x0000006000017945 */ /* 0x000fe80003800000 */
[----:B------:R0:W-:Y:S01]  /*3ac0*/  @!P3 STG.E.U8 desc[UR36][R6.64+0x39], R55 ;  /* 0x000039370600b986 */ /* 0x0001e2000c101124 */
[----:B------:R-:W-:Y:S05]  /*3ad0*/  @P5 BRA `(.L_x_106) ;  /* 0x00000000000c5947 */ /* 0x000fea0003800000 */
[----:B------:R-:W5:Y:S02]  /*3ae0*/  LDG.E.U8 R86, desc[UR36][R8.64+0x40] ;  /* 0x0000402408567981 */ /* 0x000f64000c1e1100 */
[----:B-----5:R-:W-:-:S05]  /*3af0*/  PRMT R0, R86, 0x8880, RZ ;  /* 0x0000888056007816 */ /* 0x020fca00000000ff */
[----:B------:R-:W-:-:S07]  /*3b00*/  IMAD R3, R0, R75, RZ ;  /* 0x0000004b00037224 */ /* 0x000fce00078e02ff */
.L_x_106:
[----:B------:R-:W-:Y:S05]  /*3b10*/  BSYNC B1 ;  /* 0x0000000000017941 */ /* 0x000fea0003800000 */
.L_x_105:
[----:B---3--:R-:W-:Y:S01]  /*3b20*/  @!P5 IMAD R13, R56, R74, R3 ;  /* 0x0000004a380dd224 */ /* 0x008fe200078e0203 */
[----:B------:R-:W-:Y:S04]  /*3b30*/  BSSY B1, `(.L_x_107) ;  /* 0x0000006000017945 */ /* 0x000fe80003800000 */
[----:B------:R3:W-:Y:S01]  /*3b40*/  @!P5 STG.E.U8 desc[UR36][R4.64+0x40], R13 ;  /* 0x0000400d0400d986 */ /* 0x0007e2000c101124 */
[----:B------:R-:W-:Y:S05]  /*3b50*/  @P2 BRA `(.L_x_108) ;  /* 0x00000000000c2947 */ /* 0x000fea0003800000 */
[----:B------:R-:W5:Y:S02]  /*3b60*/  LDG.E.U8 R86, desc[UR36][R8.64+0x41] ;  /* 0x0000412408567981 */ /* 0x000f64000c1e1100 */
[----:B-----5:R-:W-:-:S05]  /*3b70*/  PRMT R0, R86, 0x8880, RZ ;  /* 0x0000888056007816 */ /* 0x020fca00000000ff */
[----:B------:R-:W-:-:S07]  /*3b80*/  IMAD R3, R0, R75, RZ ;  /* 0x0000004b00037224 */ /* 0x000fce00078e02ff */
.L_x_108:
[----:B------:R-:W-:Y:S05]  /*3b90*/  BSYNC B1 ;  /* 0x0000000000017941 */ /* 0x000fea0003800000 */
.L_x_107:
        /* <DEDUP_REMOVED lines=11> */
.L_x_110:
[----:B------:R-:W-:Y:S05]  /*3c50*/  BSYNC B1 ;  /* 0x0000000000017941 */ /* 0x000fea0003800000 */
.L_x_109:
[----:B---3--:R-:W-:Y:S01]  /*3c60*/  @!P4 IMAD R13, R58, R74, R3 ;  /* 0x0000004a3a0dc224 */ /* 0x008fe200078e0203 */
[----:B------:R-:W-:Y:S04]  /*3c70*/  BSSY B1, `(.L_x_111) ;  /* 0x0000006000017945 */ /* 0x000fe80003800000 */
[----:B------:R3:W-:Y:S01]  /*3c80*/  @!P4 STG.E.U8 desc[UR36][R6.64+0x40], R13 ;  /* 0x0000400d0600c986 */ /* 0x0007e2000c101124 */
[----:B------:R-:W-:Y:S05]  /*3c90*/  @P3 BRA `(.L_x_112) ;  /* 0x00000000000c3947 */ /* 0x000fea0003800000 */
[----:B------:R-:W5:Y:S02]  /*3ca0*/  LDG.E.U8 R86, desc[UR36][R10.64+0x41] ;  /* 0x000041240a567981 */ /* 0x000f64000c1e1100 */
[----:B-----5:R-:W-:-:S05]  /*3cb0*/  PRMT R0, R86, 0x8880, RZ ;  /* 0x0000888056007816 */ /* 0x020fca00000000ff */
[----:B------:R-:W-:-:S07]  /*3cc0*/  IMAD R3, R0, R75, RZ ;  /* 0x0000004b00037224 */ /* 0x000fce00078e02ff */
.L_x_112:
[----:B------:R-:W-:Y:S05]  /*3cd0*/  BSYNC B1 ;  /* 0x0000000000017941 */ /* 0x000fea0003800000 */
.L_x_111:
[----:B------:R-:W-:Y:S01]  /*3ce0*/  @!P3 IMAD R59, R59, R74, R3 ;  /* 0x0000004a3b3bb224 */ /* 0x000fe200078e0203 */
[----:B------:R-:W-:Y:S04]  /*3cf0*/  BSSY B1, `(.L_x_113) ;  /* 0x0000006000017945 */ /* 0x000fe80003800000 */
[----:B------:R0:W-:Y:S01]  /*3d00*/  @!P3 STG.E.U8 desc[UR36][R6.64+0x41], R59 ;  /* 0x0000413b0600b986 */ /* 0x0001e2000c101124 */
[----:B------:R-:W-:Y:S05]  /*3d10*/  @P5 BRA `(.L_x_114) ;  /* 0x00000000000c5947 */ /* 0x000fea0003800000 */
[----:B------:R-:W5:Y:S02]  /*3d20*/  LDG.E.U8 R86, desc[UR36][R8.64+0x48] ;  /* 0x0000482408567981 */ /* 0x000f64000c1e1100 */
[----:B-----5:R-:W-:-:S05]  /*3d30*/  PRMT R0, R86, 0x8880, RZ ;  /* 0x0000888056007816 */ /* 0x020fca00000000ff */
[----:B------:R-:W-:-:S07]  /*3d40*/  IMAD R3, R0, R75, RZ ;  /* 0x0000004b00037224 */ /* 0x000fce00078e02ff */
.L_x_114:
[----:B------:R-:W-:Y:S05]  /*3d50*/  BSYNC B1 ;  /* 0x0000000000017941 */ /* 0x000fea0003800000 */
.L_x_113:
[----:B---3--:R-:W-:Y:S01]  /*3d60*/  @!P5 IMAD R13, R60, R74, R3 ;  /* 0x0000004a3c0dd224 */ /* 0x008fe200078e0203 */
[----:B------:R-:W-:Y:S04]  /*3d70*/  BSSY B1, `(.L_x_115) ;  /* 0x0000006000017945 */ /* 0x000fe80003800000 */
[----:B------:R3:W-:Y:S01]  /*3d80*/  @!P5 STG.E.U8 desc[UR36][R4.64+0x48], R13 ;  /* 0x0000480d0400d986 */ /* 0x0007e2000c101124 */
[----:B------:R-:W-:Y:S05]  /*3d90*/  @P2 BRA `(.L_x_116) ;  /* 0x00000000000c2947 */ /* 0x000fea0003800000 */
[----:B------:R-:W5:Y:S02]  /*3da0*/  LDG.E.U8 R86, desc[UR36][R8.64+0x49] ;  /* 0x0000492408567981 */ /* 0x000f64000c1e1100 */
[----:B-----5:R-:W-:-:S05]  /*3db0*/  PRMT R0, R86, 0x8880, RZ ;  /* 0x0000888056007816 */ /* 0x020fca00000000ff */
[----:B------:R-:W-:-:S07]  /*3dc0*/  IMAD R3, R0, R75, RZ ;  /* 0x0000004b00037224 */ /* 0x000fce00078e02ff */
.L_x_116:
[----:B------:R-:W-:Y:S05]  /*3dd0*/  BSYNC B1 ;  /* 0x0000000000017941 */ /* 0x000fea0003800000 */
.L_x_115:
        /* <DEDUP_REMOVED lines=11> */
.L_x_118:
[----:B------:R-:W-:Y:S05]  /*3e90*/  BSYNC B1 ;  /* 0x0000000000017941 */ /* 0x000fea0003800000 */
.L_x_117:
[----:B---3--:R-:W-:Y:S01]  /*3ea0*/  @!P4 IMAD R13, R62, R74, R3 ;  /* 0x0000004a3e0dc224 */ /* 0x008fe200078e0203 */
[----:B------:R-:W-:Y:S04]  /*3eb0*/  BSSY B1, `(.L_x_119) ;  /* 0x0000006000017945 */ /* 0x000fe80003800000 */
[----:B------:R3:W-:Y:S01]  /*3ec0*/  @!P4 STG.E.U8 desc[UR36][R6.64+0x48], R13 ;  /* 0x0000480d0600c986 */ /* 0x0007e2000c101124 */
[----:B------:R-:W-:Y:S05]  /*3ed0*/  @P3 BRA `(.L_x_120) ;  /* 0x00000000000c3947 */ /* 0x000fea0003800000 */
[----:B------:R-:W5:Y:S02]  /*3ee0*/  LDG.E.U8 R86, desc[UR36][R10.64+0x49] ;  /* 0x000049240a567981 */ /* 0x000f64000c1e1100 */
[----:B-----5:R-:W-:-:S05]  /*3ef0*/  PRMT R0, R86, 0x8880, RZ ;  /* 0x0000888056007816 */ /* 0x020fca00000000ff */
[----:B------:R-:W-:-:S07]  /*3f00*/  IMAD R3, R0, R75, RZ ;  /* 0x0000004b00037224 */ /* 0x000fce00078e02ff */
.L_x_120:
[----:B------:R-:W-:Y:S05]  /*3f10*/  BSYNC B1 ;  /* 0x0000000000017941 */ /* 0x000fea0003800000 */
.L_x_119:
[----:B------:R-:W-:Y:S01]  /*3f20*/  @!P3 IMAD R63, R63, R74, R3 ;  /* 0x0000004a3f3fb224 */ /* 0x000fe200078e0203 */
[----:B------:R-:W-:Y:S04]  /*3f30*/  BSSY B1, `(.L_x_121) ;  /* 0x0000006000017945 */ /* 0x000fe80003800000 */
[----:B------:R0:W-:Y:S01]  /*3f40*/  @!P3 STG.E.U8 desc[UR36][R6.64+0x49], R63 ;  /* 0x0000493f0600b986 */ /* 0x0001e2000c101124 */
[----:B------:R-:W-:Y:S05]  /*3f50*/  @P5 BRA `(.L_x_122) ;  /* 0x00000000000c5947 */ /* 0x000fea0003800000 */
[----:B------:R-:W5:Y:S02]  /*3f60*/  LDG.E.U8 R86, desc[UR36][R8.64+0x50] ;  /* 0x0000502408567981 */ /* 0x000f64000c1e1100 */
[----:B-----5:R-:W-:-:S05]  /*3f70*/  PRMT R0, R86, 0x8880, RZ ;  /* 0x0000888056007816 */ /* 0x020fca00000000ff */
[----:B------:R-:W-:-:S07]  /*3f80*/  IMAD R3, R0, R75, RZ ;  /* 0x0000004b00037224 */ /* 0x000fce00078e02ff */
.L_x_122:
[----:B------:R-:W-:Y:S05]  /*3f90*/  BSYNC B1 ;  /* 0x0000000000017941 */ /* 0x000fea0003800000 */
.L_x_121:
[----:B---3--:R-:W-:Y:S01]  /*3fa0*/  @!P5 IMAD R13, R64, R74, R3 ;  /* 0x0000004a400dd224 */ /* 0x008fe200078e0203 */
[----:B------:R-:W-:Y:S04]  /*3fb0*/  BSSY B1, `(.L_x_123) ;  /* 0x0000006000017945 */ /* 0x000fe80003800000 */
[----:B------:R3:W-:Y:S01]  /*3fc0*/  @!P5 STG.E.U8 desc[UR36][R4.64+0x50], R13 ;  /* 0x0000500d0400d986 */ /* 0x0007e2000c101124 */
[----:B------:R-:W-:Y:S05]  /*3fd0*/  @P2 BRA `(.L_x_124) ;  /* 0x00000000000c2947 */ /* 0x000fea0003800000 */
[----:B------:R-:W5:Y:S02]  /*3fe0*/  LDG.E.U8 R86, desc[UR36][R8.64+0x51] ;  /* 0x0000512408567981 */ /* 0x000f64000c1e1100 */
[----:B-----5:R-:W-:-:S05]  /*3ff0*/  PRMT R0, R86, 0x8880, RZ ;  /* 0x0000888056007816 */ /* 0x020fca00000000ff */
[----:B------:R-:W-:-:S07]  /*4000*/  IMAD R3, R0, R75, RZ ;  /* 0x0000004b00037224 */ /* 0x000fce00078e02ff */
.L_x_124:
[----:B------:R-:W-:Y:S05]  /*4010*/  BSYNC B1 ;  /* 0x0000000000017941 */ /* 0x000fea0003800000 */
.L_x_123:
[----:B------:R-:W-:Y:S01]  /*4020*/  ISETP.LT.OR P4, PT, R19, 0x51, !P0 ;  /* 0x000000511300780c */ /* 0x000fe20004781670 */
[----:B------:R-:W-:Y:S01]  /*4030*/  @!P2 IMAD R65, R65, R74, R3 ;  /* 0x0000004a4141a224 */ /* 0x000fe200078e0203 */
[----:B------:R-:W-:Y:S01]  /*4040*/  BSSY B1, `(.L_x_125) ;  /* 0x000000a000017945 */ /* 0x000fe20003800000 */
[C---:B------:R-:W-:Y:S02]  /*4050*/  ISETP.LT.OR P3, PT, R19.reuse, 0x52, !P0 ;  /* 0x000000521300780c */ /* 0x040fe40004761670 */
[C---:B------:R-:W-:Y:S01]  /*4060*/  ISETP.LT.OR P5, PT, R19.reuse, 0x59, !P0 ;  /* 0x000000591300780c */ /* 0x040fe200047a1670 */
[----:B------:R0:W-:Y:S01]  /*4070*/  @!P2 STG.E.U8 desc[UR36][R4.64+0x51], R65 ;  /* 0x000051410400a986 */ /* 0x0001e2000c101124 */
[C---:B------:R-:W-:Y:S02]  /*4080*/  ISETP.LT.OR P2, PT, R19.reuse, 0x59, !P1 ;  /* 0x000000591300780c */ /* 0x040fe40004f41670 */
[----:B------:R-:W-:-:S04]  /*4090*/  ISETP.LT.OR P1, PT, R19, 0x5a, !P1 ;  /* 0x0000005a1300780c */ /* 0x000fc80004f21670 */
[----:B------:R-:W-:Y:S09]  /*40a0*/  @P4 BRA `(.L_x_126) ;  /* 0x00000000000c4947 */ /* 0x000ff20003800000 */
[----:B------:R-:W5:Y:S02]  /*40b0*/  LDG.E.U8 R86, desc[UR36][R10.64+0x50] ;  /* 0x000050240a567981 */ /* 0x000f64000c1e1100 */
[----:B-----5:R-:W-:-:S05]  /*40c0*/  PRMT R0, R86, 0x8880, RZ ;  /* 0x0000888056007816 */ /* 0x020fca00000000ff */
[----:B------:R-:W-:-:S07]  /*40d0*/  IMAD R3, R0, R75, RZ ;  /* 0x0000004b00037224 */ /* 0x000fce00078e02ff */
.L_x_126:
[----:B------:R-:W-:Y:S05]  /*40e0*/  BSYNC B1 ;  /* 0x0000000000017941 */ /* 0x000fea0003800000 */
.L_x_125:
[----:B---3--:R-:W-:Y:S01]  /*40f0*/  @!P4 IMAD R13, R66, R74, R3 ;  /* 0x0000004a420dc224 */ /* 0x008fe200078e0203 */
[----:B------:R-:W-:Y:S04]  /*4100*/  BSSY B1, `(.L_x_127) ;  /* 0x0000006000017945 */ /* 0x000fe80003800000 */
[----:B------:R3:W-:Y:S01]  /*4110*/  @!P4 STG.E.U8 desc[UR36][R6.64+0x50], R13 ;  /* 0x0000500d0600c986 */ /* 0x0007e2000c101124 */
[----:B------:R-:W-:Y:S05]  /*4120*/  @P3 BRA `(.L_x_128) ;  /* 0x00000000000c3947 */ /* 0x000fea0003800000 */
[----:B------:R-:W5:Y:S02]  /*4130*/  LDG.E.U8 R86, desc[UR36][R10.64+0x51] ;  /* 0x000051240a567981 */ /* 0x000f64000c1e1100 */
[----:B-----5:R-:W-:-:S05]  /*4140*/  PRMT R0, R86, 0x8880, RZ ;  /* 0x0000888056007816 */ /* 0x020fca00000000ff */
[----:B------:R-:W-:-:S07]  /*4150*/  IMAD R3, R0, R75, RZ ;  /* 0x0000004b00037224 */ /* 0x000fce00078e02ff */
.L_x_128:
[----:B------:R-:W-:Y:S05]  /*4160*/  BSYNC B1 ;  /* 0x0000000000017941 */ /* 0x000fea0003800000 */
.L_x_127:
[----:B------:R-:W-:Y:S01]  /*4170*/  @!P3 IMAD R67, R67, R74, R3 ;  /* 0x0000004a4343b224 */ /* 0x000fe200078e0203 */
[----:B------:R-:W-:Y:S04]  /*4180*/  BSSY B1, `(.L_x_129) ;  /* 0x0000006000017945 */ /* 0x000fe80003800000 */
[----:B------:R0:W-:Y:S01]  /*4190*/  @!P3 STG.E.U8 desc[UR36][R6.64+0x51], R67 ;  /* 0x000051430600b986 */ /* 0x0001e2000c101124 */
[----:B------:R-:W-:Y:S05]  /*41a0*/  @P2 BRA `(.L_x_130) ;  /* 0x00000000000c2947 */ /* 0x000fea0003800000 */
[----:B------:R-:W5:Y:S02]  /*41b0*/  LDG.E.U8 R86, desc[UR36][R8.64+0x58] ;  /* 0x0000582408567981 */ /* 0x000f64000c1e1100 */
[----:B-----5:R-:W-:-:S05]  /*41c0*/  PRMT R0, R86, 0x8880, RZ ;  /* 0x0000888056007816 */ /* 0x020fca00000000ff */
[----:B------:R-:W-:-:S07]  /*41d0*/  IMAD R3, R0, R75, RZ ;  /* 0x0000004b00037224 */ /* 0x000fce00078e02ff */
.L_x_130:
[----:B------:R-:W-:Y:S05]  /*41e0*/  BSYNC B1 ;  /* 0x0000000000017941 */ /* 0x000fea0003800000 */
.L_x_129:
[----:B---3--:R-:W-:Y:S01]  /*41f0*/  @!P2 IMAD R13, R68, R74, R3 ;  /* 0x0000004a440da224 */ /* 0x008fe200078e0203 */
[----:B------:R-:W-:Y:S04]  /*4200*/  BSSY B1, `(.L_x_131) ;  /* 0x0000006000017945 */ /* 0x000fe80003800000 */
[----:B------:R3:W-:Y:S01]  /*4210*/  @!P2 STG.E.U8 desc[UR36][R4.64+0x58], R13 ;  /* 0x0000580d0400a986 */ /* 0x0007e2000c101124 */
[----:B------:R-:W-:Y:S05]  /*4220*/  @P1 BRA `(.L_x_132) ;  /* 0x00000000000c1947 */ /* 0x000fea0003800000 */
[----:B------:R-:W5:Y:S02]  /*4230*/  LDG.E.U8 R86, desc[UR36][R8.64+0x59] ;  /* 0x0000592408567981 */ /* 0x000f64000c1e1100 */
[----:B-----5:R-:W-:-:S05]  /*4240*/  PRMT R0, R86, 0x8880, RZ ;  /* 0x0000888056007816 */ /* 0x020fca00000000ff */
[----:B------:R-:W-:-:S07]  /*4250*/  IMAD R3, R0, R75, RZ ;  /* 0x0000004b00037224 */ /* 0x000fce00078e02ff */
.L_x_132:
[----:B------:R-:W-:Y:S05]  /*4260*/  BSYNC B1 ;  /* 0x0000000000017941 */ /* 0x000fea0003800000 */
.L_x_131:
[----:B------:R-:W-:Y:S01]  /*4270*/  @!P1 IMAD R69, R69, R74, R3 ;  /* 0x0000004a45459224 */ /* 0x000fe200078e0203 */
[----:B------:R-:W-:Y:S04]  /*4280*/  BSSY B1, `(.L_x_133) ;  /* 0x0000006000017945 */ /* 0x000fe80003800000 */
[----:B------:R0:W-:Y:S01]  /*4290*/  @!P1 STG.E.U8 desc[UR36][R4.64+0x59], R69 ;  /* 0x0000594504009986 */ /* 0x0001e2000c101124 */
[----:B------:R-:W-:Y:S05]  /*42a0*/  @P5 BRA `(.L_x_134) ;  /* 0x00000000000c5947 */ /* 0x000fea0003800000 */
[----:B------:R-:W5:Y:S02]  /*42b0*/  LDG.E.U8 R86, desc[UR36][R10.64+0x58] ;  /* 0x000058240a567981 */ /* 0x000f64000c1e1100 */
[----:B-----5:R-:W-:-:S05]  /*42c0*/  PRMT R0, R86, 0x8880, RZ ;  /* 0x0000888056007816 */ /* 0x020fca00000000ff */
[----:B------:R-:W-:-:S07]  /*42d0*/  IMAD R3, R0, R75, RZ ;  /* 0x0000004b00037224 */ /* 0x000fce00078e02ff */
.L_x_134:
[----:B------:R-:W-:Y:S05]  /*42e0*/  BSYNC B1 ;  /* 0x0000000000017941 */ /* 0x000fea0003800000 */
.L_x_133:
[----:B0123--:R-:W-:Y:S01]  /*42f0*/  @!P5 IMAD R5, R70, R74, R3 ;  /* 0x0000004a4605d224 */ /* 0x00ffe200078e0203 */
[----:B------:R-:W-:Y:S01]  /*4300*/  ISETP.LT.OR P0, PT, R19, 0x5a, !P0 ;  /* 0x0000005a1300780c */ /* 0x000fe20004701670 */
[----:B------:R-:W-:Y:S03]  /*4310*/  BSSY B1, `(.L_x_135) ;  /* 0x0000006000017945 */ /* 0x000fe60003800000 */
[----:B------:R0:W-:Y:S09]  /*4320*/  @!P5 STG.E.U8 desc[UR36][R6.64+0x58], R5 ;  /* 0x000058050600d986 */ /* 0x0001f2000c101124 */
[----:B------:R-:W-:Y:S05]  /*4330*/  @P0 BRA `(.L_x_136) ;  /* 0x00000000000c0947 */ /* 0x000fea0003800000 */
[----:B------:R-:W2:Y:S02]  /*4340*/  LDG.E.U8 R86, desc[UR36][R10.64+0x59] ;  /* 0x000059240a567981 */ /* 0x000ea4000c1e1100 */
[----:B--2---:R-:W-:-:S05]  /*4350*/  PRMT R0, R86, 0x8880, RZ ;  /* 0x0000888056007816 */ /* 0x004fca00000000ff */
[----:B------:R-:W-:-:S07]  /*4360*/  IMAD R3, R0, R75, RZ ;  /* 0x0000004b00037224 */ /* 0x000fce00078e02ff */
.L_x_136:
[----:B------:R-:W-:Y:S05]  /*4370*/  BSYNC B1 ;  /* 0x0000000000017941 */ /* 0x000fea0003800000 */
.L_x_135:
[----:B------:R-:W-:Y:S01]  /*4380*/  IMAD R3, R71, R74, R3 ;  /* 0x0000004a47037224 */ /* 0x000fe200078e0203 */
[----:B------:R-:W-:Y:S06]  /*4390*/  @P0 BRA `(.L_x_137) ;  /* 0x0000000800500947 */ /* 0x000fec0003800000 */
[----:B------:R1:W-:Y:S01]  /*43a0*/  STG.E.U8 desc[UR36][R6.64+0x59], R3 ;  /* 0x0000590306007986 */ /* 0x0003e2000c101124 */
[----:B------:R-:W-:Y:S05]  /*43b0*/  BRA `(.L_x_137) ;  /* 0x0000000800487947 */ /* 0x000fea0003800000 */
.L_x_40:
[C---:B------:R-:W-:Y:S02]  /*43c0*/  ISETP.GE.AND P1, PT, R20.reuse, 0x1, PT ;  /* 0x000000011400780c */ /* 0x040fe40003f26270 */
[----:B------:R-:W-:Y:S02]  /*43d0*/  ISETP.GE.AND P0, PT, R20, 0x9, PT ;  /* 0x000000091400780c */ /* 0x000fe40003f06270 */
[C---:B------:R-:W-:Y:S02]  /*43e0*/  ISETP.LT.OR P4, PT, R19.reuse, 0x1, !P1 ;  /* 0x000000011300780c */ /* 0x040fe40004f81670 */
[C---:B------:R-:W-:Y:S02]  /*43f0*/  ISETP.LT.OR P3, PT, R19.reuse, 0x2, !P1 ;  /* 0x000000021300780c */ /* 0x040fe40004f61670 */
[C---:B------:R-:W-:Y:S02]  /*4400*/  ISETP.LT.OR P2, PT, R19.reuse, 0x1, !P0 ;  /* 0x000000011300780c */ /* 0x040fe40004741670 */
[----:B------:R-:W-:-:S07]  /*4410*/  ISETP.LT.OR P5, PT, R19, 0x2, !P0 ;  /* 0x000000021300780c */ /* 0x000fce00047a1670 */
[-C--:B------:R-:W-:Y:S02]  /*4420*/  @!P4 IMAD R3, R24, R74.reuse, RZ ;  /* 0x0000004a1803c224 */ /* 0x080fe400078e02ff */
[-C--:B------:R-:W-:Y:S02]  /*4430*/  @!P3 IMAD R25, R25, R74.reuse, RZ ;  /* 0x0000004a1919b224 */ /* 0x080fe400078e02ff */
[-C--:B------:R-:W-:Y:S01]  /*4440*/  @!P2 IMAD R9, R26, R74.reuse, RZ ;  /* 0x0000004a1a09a224 */ /* 0x080fe200078e02ff */
[----:B------:R0:W-:Y:S01]  /*4450*/  @!P4 STG.E.U8 desc[UR36][R4.64], R3 ;  /* 0x000000030400c986 */ /* 0x0001e2000c101124 */
[----:B------:R-:W-:Y:S01]  /*4460*/  ISETP.LT.OR P4, PT, R19, 0x9, !P1 ;  /* 0x000000091300780c */ /* 0x000fe20004f81670 */
[----:B------:R-:W-:Y:S02]  /*4470*/  @!P5 IMAD R27, R27, R74, RZ ;  /* 0x0000004a1b1bd224 */ /* 0x000fe400078e02ff */
[----:B------:R-:W-:Y:S01]  /*4480*/  @!P3 STG.E.U8 desc[UR36][R4.64+0x1], R25 ;  /* 0x000001190400b986 */ /* 0x000fe2000c101124 */
[----:B------:R-:W-:-:S03]  /*4490*/  ISETP.LT.OR P3, PT, R19, 0xa, !P1 ;  /* 0x0000000a1300780c */ /* 0x000fc60004f61670 */
[----:B------:R1:W-:Y:S01]  /*44a0*/  @!P2 STG.E.U8 desc[UR36][R6.64], R9 ;  /* 0x000000090600a986 */ /* 0x0003e2000c101124 */
[----:B------:R-:W-:-:S03]  /*44b0*/  ISETP.LT.OR P2, PT, R19, 0x9, !P0 ;  /* 0x000000091300780c */ /* 0x000fc60004741670 */
[----:B------:R-:W-:Y:S01]  /*44c0*/  @!P5 STG.E.U8 desc[UR36][R6.64+0x1], R27 ;  /* 0x0000011b0600d986 */ /* 0x000fe2000c101124 */
[----:B------:R-:W-:Y:S01]  /*44d0*/  ISETP.LT.OR P5, PT, R19, 0xa, !P0 ;  /* 0x0000000a1300780c */ /* 0x000fe200047a1670 */
[----:B------:R-:W-:-:S04]  /*44e0*/  @!P4 IMAD R11, R28, R74, RZ ;  /* 0x0000004a1c0bc224 */ /* 0x000fc800078e02ff */
[-C--:B------:R-:W-:Y:S01]  /*44f0*/  @!P3 IMAD R29, R29, R74.reuse, RZ ;  /* 0x0000004a1d1db224 */ /* 0x080fe200078e02ff */
[----:B------:R-:W-:Y:S01]  /*4500*/  @!P4 STG.E.U8 desc[UR36][R4.64+0x8], R11 ;  /* 0x0000080b0400c986 */ /* 0x000fe2000c101124 */
[C---:B------:R-:W-:Y:S02]  /*4510*/  ISETP.LT.OR P4, PT, R19.reuse, 0x11, !P1 ;  /* 0x000000111300780c */ /* 0x040fe40004f81670 */
[-C--:B0-----:R-:W-:Y:S01]  /*4520*/  @!P2 IMAD R3, R30, R74.reuse, RZ ;  /* 0x0000004a1e03a224 */ /* 0x081fe200078e02ff */
[----:B------:R-:W-:Y:S01]  /*4530*/  @!P3 STG.E.U8 desc[UR36][R4.64+0x9], R29 ;  /* 0x0000091d0400b986 */ /* 0x000fe2000c101124 */
[----:B------:R-:W-:Y:S02]  /*4540*/  ISETP.LT.OR P3, PT, R19, 0x12, !P1 ;  /* 0x000000121300780c */ /* 0x000fe40004f61670 */
[----:B------:R-:W-:Y:S01]  /*4550*/  @!P5 IMAD R31, R31, R74, RZ ;  /* 0x0000004a1f1fd224 */ /* 0x000fe200078e02ff */
[----:B------:R0:W-:Y:S01]  /*4560*/  @!P2 STG.E.U8 desc[UR36][R6.64+0x8], R3 ;  /* 0x000008030600a986 */ /* 0x0001e2000c101124 */
[----:B------:R-:W-:-:S03]  /*4570*/  ISETP.LT.OR P2, PT, R19, 0x11, !P0 ;  /* 0x000000111300780c */ /* 0x000fc60004741670 */
[----:B------:R-:W-:Y:S01]  /*4580*/  @!P5 STG.E.U8 desc[UR36][R6.64+0x9], R31 ;  /* 0x0000091f0600d986 */ /* 0x000fe2000c101124 */
[----:B------:R-:W-:Y:S01]  /*4590*/  ISETP.LT.OR P5, PT, R19, 0x12, !P0 ;  /* 0x000000121300780c */ /* 0x000fe200047a1670 */
[----:B-1----:R-:W-:-:S04]  /*45a0*/  @!P4 IMAD R9, R32, R74, RZ ;  /* 0x0000004a2009c224 */ /* 0x002fc800078e02ff */
        /* <DEDUP_REMOVED lines=61> */
[----:B------:R1:W-:Y:S01]  /*4980*/  @!P4 STG.E.U8 desc[UR36][R4.64+0x38], R11 ;  /* 0x0000380b0400c986 */ /* 0x0003e2000c101124 */
        /* <DEDUP_REMOVED lines=13> */
[-C--:B-1----:R-:W-:Y:S01]  /*4a60*/  @!P2 IMAD R11, R58, R74.reuse, RZ ;  /* 0x0000004a3a0ba224 */ /* 0x082fe200078e02ff */
[----:B------:R-:W-:Y:S01]  /*4a70*/  @!P3 STG.E.U8 desc[UR36][R4.64+0x41], R57 ;  /* 0x000041390400b986 */ /* 0x000fe2000c101124 */
[----:B------:R-:W-:Y:S02]  /*4a80*/  ISETP.LT.OR P3, PT, R19, 0x4a, !P1 ;  /* 0x0000004a1300780c */ /* 0x000fe40004f61670 */
[----:B------:R-:W-:Y:S01]  /*4a90*/  @!P5 IMAD R59, R59, R74, RZ ;  /* 0x0000004a3b3bd224 */ /* 0x000fe200078e02ff */
[----:B------:R1:W-:Y:S01]  /*4aa0*/  @!P2 STG.E.U8 desc[UR36][R6.64+0x40], R11 ;  /* 0x0000400b0600a986 */ /* 0x0003e2000c101124 */
[----:B------:R-:W-:-:S03]  /*4ab0*/  ISETP.LT.OR P2, PT, R19, 0x49, !P0 ;  /* 0x000000491300780c */ /* 0x000fc60004741670 */
[----:B------:R-:W-:Y:S01]  /*4ac0*/  @!P5 STG.E.U8 desc[UR36][R6.64+0x41], R59 ;  /* 0x0000413b0600d986 */ /* 0x000fe2000c101124 */
[----:B------:R-:W-:Y:S01]  /*4ad0*/  ISETP.LT.OR P5, PT, R19, 0x4a, !P0 ;  /* 0x0000004a1300780c */ /* 0x000fe200047a1670 */
[----:B0-----:R-:W-:-:S04]  /*4ae0*/  @!P4 IMAD R3, R60, R74, RZ ;  /* 0x0000004a3c03c224 */ /* 0x001fc800078e02ff */
[-C--:B------:R-:W-:Y:S01]  /*4af0*/  @!P3 IMAD R61, R61, R74.reuse, RZ ;  /* 0x0000004a3d3db224 */ /* 0x080fe200078e02ff */
[----:B------:R0:W-:Y:S01]  /*4b00*/  @!P4 STG.E.U8 desc[UR36][R4.64+0x48], R3 ;  /* 0x000048030400c986 */ /* 0x0001e2000c101124 */
[C---:B------:R-:W-:Y:S02]  /*4b10*/  ISETP.LT.OR P4, PT, R19.reuse, 0x52, !P1 ;  /* 0x000000521300780c */ /* 0x040fe40004f81670 */
[-C--:B--2---:R-:W-:Y:S01]  /*4b20*/  @!P2 IMAD R9, R62, R74.reuse, RZ ;  /* 0x0000004a3e09a224 */ /* 0x084fe200078e02ff */
[----:B------:R-:W-:Y:S01]  /*4b30*/  @!P3 STG.E.U8 desc[UR36][R4.64+0x49], R61 ;  /* 0x0000493d0400b986 */ /* 0x000fe2000c101124 */
[----:B------:R-:W-:Y:S02]  /*4b40*/  ISETP.LT.OR P3, PT, R19, 0x51, !P1 ;  /* 0x000000511300780c */ /* 0x000fe40004f61670 */
[----:B------:R-:W-:Y:S01]  /*4b50*/  @!P5 IMAD R63, R63, R74, RZ ;  /* 0x0000004a3f3fd224 */ /* 0x000fe200078e02ff */
[----:B------:R-:W-:Y:S01]  /*4b60*/  @!P2 STG.E.U8 desc[UR36][R6.64+0x48], R9 ;  /* 0x000048090600a986 */ /* 0x000fe2000c101124 */
[----:B------:R-:W-:-:S03]  /*4b70*/  ISETP.LT.OR P2, PT, R19, 0x51, !P0 ;  /* 0x000000511300780c */ /* 0x000fc60004741670 */
[----:B------:R-:W-:Y:S01]  /*4b80*/  @!P5 STG.E.U8 desc[UR36][R6.64+0x49], R63 ;  /* 0x0000493f0600d986 */ /* 0x000fe2000c101124 */
[----:B------:R-:W-:Y:S01]  /*4b90*/  ISETP.LT.OR P5, PT, R19, 0x59, !P0 ;  /* 0x000000591300780c */ /* 0x000fe200047a1670 */
[----:B------:R-:W-:-:S04]  /*4ba0*/  @!P4 IMAD R65, R65, R74, RZ ;  /* 0x0000004a4141c224 */ /* 0x000fc800078e02ff */
[-C--:B-1----:R-:W-:Y:S01]  /*4bb0*/  @!P3 IMAD R11, R64, R74.reuse, RZ ;  /* 0x0000004a400bb224 */ /* 0x082fe200078e02ff */
[----:B------:R-:W-:Y:S01]  /*4bc0*/  @!P4 STG.E.U8 desc[UR36][R4.64+0x51], R65 ;  /* 0x000051410400c986 */ /* 0x000fe2000c101124 */
[C---:B------:R-:W-:Y:S02]  /*4bd0*/  ISETP.LT.OR P4, PT, R19.reuse, 0x52, !P0 ;  /* 0x000000521300780c */ /* 0x040fe40004781670 */
[C---:B------:R-:W-:Y:S01]  /*4be0*/  ISETP.LT.OR P0, PT, R19.reuse, 0x5a, !P0 ;  /* 0x0000005a1300780c */ /* 0x040fe20004701670 */
[----:B------:R1:W-:Y:S01]  /*4bf0*/  @!P3 STG.E.U8 desc[UR36][R4.64+0x50], R11 ;  /* 0x0000500b0400b986 */ /* 0x0003e2000c101124 */
[C---:B------:R-:W-:Y:S01]  /*4c00*/  ISETP.LT.OR P3, PT, R19.reuse, 0x59, !P1 ;  /* 0x000000591300780c */ /* 0x040fe20004f61670 */
[----:B0-----:R-:W-:Y:S01]  /*4c10*/  @!P2 IMAD R3, R66, R74, RZ ;  /* 0x0000004a4203a224 */ /* 0x001fe200078e02ff */
[----:B------:R-:W-:-:S04]  /*4c20*/  ISETP.LT.OR P1, PT, R19, 0x5a, !P1 ;  /* 0x0000005a1300780c */ /* 0x000fc80004f21670 */
[----:B------:R0:W-:Y:S03]  /*4c30*/  @!P2 STG.E.U8 desc[UR36][R6.64+0x50], R3 ;  /* 0x000050030600a986 */ /* 0x0001e6000c101124 */
[-C--:B------:R-:W-:Y:S02]  /*4c40*/  @!P4 IMAD R67, R67, R74.reuse, RZ ;  /* 0x0000004a4343c224 */ /* 0x080fe400078e02ff */
[-C--:B-1----:R-:W-:Y:S02]  /*4c50*/  @!P5 IMAD R11, R70, R74.reuse, RZ ;  /* 0x0000004a460bd224 */ /* 0x082fe400078e02ff */
[-C--:B------:R-:W-:Y:S01]  /*4c60*/  @!P3 IMAD R9, R68, R74.reuse, RZ ;  /* 0x0000004a4409b224 */ /* 0x080fe200078e02ff */
[----:B------:R0:W-:Y:S01]  /*4c70*/  @!P4 STG.E.U8 desc[UR36][R6.64+0x51], R67 ;  /* 0x000051430600c986 */ /* 0x0001e2000c101124 */
[-C--:B------:R-:W-:Y:S02]  /*4c80*/  @!P1 IMAD R69, R69, R74.reuse, RZ ;  /* 0x0000004a45459224 */ /* 0x080fe400078e02ff */
[----:B------:R-:W-:Y:S01]  /*4c90*/  @!P0 IMAD R71, R71, R74, RZ ;  /* 0x0000004a47478224 */ /* 0x000fe200078e02ff */
[----:B------:R0:W-:Y:S04]  /*4ca0*/  @!P3 STG.E.U8 desc[UR36][R4.64+0x58], R9 ;  /* 0x000058090400b986 */ /* 0x0001e8000c101124 */
[----:B------:R0:W-:Y:S04]  /*4cb0*/  @!P1 STG.E.U8 desc[UR36][R4.64+0x59], R69 ;  /* 0x0000594504009986 */ /* 0x0001e8000c101124 */
[----:B------:R0:W-:Y:S04]  /*4cc0*/  @!P5 STG.E.U8 desc[UR36][R6.64+0x58], R11 ;  /* 0x0000580b0600d986 */ /* 0x0001e8000c101124 */
[----:B------:R0:W-:Y:S02]  /*4cd0*/  @!P0 STG.E.U8 desc[UR36][R6.64+0x59], R71 ;  /* 0x0000594706008986 */ /* 0x0001e4000c101124 */
.L_x_137:
[----:B------:R-:W-:Y:S05]  /*4ce0*/  BSYNC B0 ;  /* 0x0000000000007941 */ /* 0x000fea0003800000 */
.L_x_39:
[----:B0-----:R-:W2:Y:S01]  /*4cf0*/  LDL.64 R4, [R1] ;  /* 0x0000000001047983 */ /* 0x001ea20000100a00 */
[----:B------:R-:W-:Y:S01]  /*4d00*/  ULDC.64 UR4, c[0x0][0x650] ;  /* 0x0001940000047ab9 */ /* 0x000fe20000000a00 */
[----:B------:R-:W-:Y:S02]  /*4d10*/  IMAD.U32 R0, RZ, RZ, UR45 ;  /* 0x0000002dff007e24 */ /* 0x000fe4000f8e00ff */
[----:B------:R-:W-:Y:S02]  /*4d20*/  IMAD.MOV.U32 R22, RZ, RZ, -0x1 ;  /* 0xffffffffff167424 */ /* 0x000fe400078e00ff */
[----:B------:R0:W-:Y:S01]  /*4d30*/  SYNCS.ARRIVE.TRANS64.A1T0 RZ, [R0+UR47], RZ ;  /* 0x000000ff00ff79a7 */ /* 0x0001e2000810002f */
[----:B------:R-:W-:Y:S02]  /*4d40*/  IMAD.MOV.U32 R19, RZ, RZ, -0x1 ;  /* 0xffffffffff137424 */ /* 0x000fe400078e00ff */
[----:B------:R-:W-:Y:S01]  /*4d50*/  IMAD.MOV.U32 R18, RZ, RZ, -0x1 ;  /* 0xffffffffff127424 */ /* 0x000fe200078e00ff */
[----:B0-----:R-:W-:-:S02]  /*4d60*/  PRMT R0, RZ, 0x7610, R0 ;  /* 0x00007610ff007816 */ /* 0x001fc40000000000 */
[----:B--2---:R-:W-:-:S05]  /*4d70*/  LEA R16, P0, R4, R16, 0x1 ;  /* 0x0000001004107211 */ /* 0x004fca00078008ff */
[----:B------:R-:W-:Y:S01]  /*4d80*/  IMAD.X R17, R82, 0x1, R17, P0 ;  /* 0x0000000152117824 */ /* 0x000fe200000e0611 */
[----:B------:R-:W-:-:S04]  /*4d90*/  ISETP.GE.U32.AND P0, PT, R16, UR4, PT ;  /* 0x0000000410007c0c */ /* 0x000fc8000bf06070 */
[----:B------:R-:W-:-:S13]  /*4da0*/  ISETP.GE.U32.AND.EX P0, PT, R17, UR5, PT, P0 ;  /* 0x0000000511007c0c */ /* 0x000fda000bf06100 */
[----:B------:R-:W-:Y:S05]  /*4db0*/  @P0 BRA `(.L_x_138) ;  /* 0x00000004004c0947 */ /* 0x000fea0003800000 */
[----:B------:R-:W0:Y:S01]  /*4dc0*/  LDC.64 R10, c[0x0][0x628] ;  /* 0x00018a00ff0a7b82 */ /* 0x000e220000000a00 */
[----:B------:R-:W2:Y:S01]  /*4dd0*/  S2R R12, SR_CTAID.X ;  /* 0x00000000000c7919 */ /* 0x000ea20000002500 */
[----:B------:R-:W-:Y:S02]  /*4de0*/  IMAD.MOV.U32 R8, RZ, RZ, R16 ;  /* 0x000000ffff087224 */ /* 0x000fe400078e0010 */
[----:B------:R-:W-:Y:S01]  /*4df0*/  IMAD.MOV.U32 R9, RZ, RZ, R17 ;  /* 0x000000ffff097224 */ /* 0x000fe200078e0011 */
[----:B------:R-:W3:Y:S03]  /*4e00*/  S2R R19, SR_CTAID.Y ;  /* 0x0000000000137919 */ /* 0x000ee60000002600 */
[----:B------:R-:W1:Y:S08]  /*4e10*/  LDC R0, c[0x0][0x630] ;  /* 0x00018c00ff007b82 */ /* 0x000e700000000800 */
[----:B------:R-:W1:Y:S01]  /*4e20*/  LDC.64 R14, c[0x0][0x620] ;  /* 0x00018800ff0e7b82 */ /* 0x000e620000000a00 */
[----:B0-----:R-:W-:-:S04]  /*4e30*/  ISETP.NE.U32.AND P0, PT, R10, RZ, PT ;  /* 0x000000ff0a00720c */ /* 0x001fc80003f05070 */
[----:B------:R-:W-:-:S13]  /*4e40*/  ISETP.NE.AND.EX P0, PT, R11, RZ, PT, P0 ;  /* 0x000000ff0b00720c */ /* 0x000fda0003f05300 */
[----:B-123--:R-:W-:Y:S05]  /*4e50*/  @!P0 BRA `(.L_x_139) ;  /* 0x0000000000288947 */ /* 0x00efea0003800000 */
[----:B------:R-:W0:Y:S02]  /*4e60*/  LDC R3, c[0x0][0x634] ;  /* 0x00018d00ff037b82 */ /* 0x000e240000000800 */
[----:B0-----:R-:W-:-:S05]  /*4e70*/  IADD3 R3, P0, R16, R3, RZ ;  /* 0x0000000310037210 */ /* 0x001fca0007f1e0ff */
[----:B------:R-:W-:-:S04]  /*4e80*/  IMAD.X R13, RZ, RZ, R17, P0 ;  /* 0x000000ffff0d7224 */ /* 0x000fc800000e0611 */
[----:B------:R-:W-:-:S04]  /*4e90*/  IMAD.WIDE.U32 R4, R13, R10, RZ ;  /* 0x0000000a0d047225 */ /* 0x000fc800078e00ff */
[----:B----4-:R-:W-:-:S04]  /*4ea0*/  IMAD.WIDE.U32 R6, P0, R3, R11, R4 ;  /* 0x0000000b03067225 */ /* 0x010fc80007800004 */
[----:B------:R-:W-:-:S04]  /*4eb0*/  IMAD.WIDE.U32 R4, R3, R10, RZ ;  /* 0x0000000a03047225 */ /* 0x000fc800078e00ff */
[----:B------:R-:W-:Y:S01]  /*4ec0*/  IMAD.X R9, RZ, RZ, RZ, P0 ;  /* 0x000000ffff097224 */ /* 0x000fe200000e06ff */
[----:B------:R-:W-:Y:S01]  /*4ed0*/  IADD3 RZ, P0, R5, R6, RZ ;  /* 0x0000000605ff7210 */ /* 0x000fe20007f1e0ff */
[----:B------:R-:W-:-:S04]  /*4ee0*/  IMAD.MOV.U32 R8, RZ, RZ, R7 ;  /* 0x000000ffff087224 */ /* 0x000fc800078e0007 */
[----:B------:R-:W-:-:S08]  /*4ef0*/  IMAD.WIDE.U32.X R8, R13, R11, R8, P0 ;  /* 0x0000000b0d087225 */ /* 0x000fd000000e0408 */
.L_x_139:
[-CC-:B------:R-:W-:Y:S01]  /*4f00*/  SHF.R.U64 R18, R8, R0.reuse, R9.reuse ;  /* 0x0000000008127219 */ /* 0x180fe20000001209 */
[----:B------:R-:W0:Y:S01]  /*4f10*/  LDC.64 R24, c[0x0][0x640] ;  /* 0x00019000ff187b82 */ /* 0x000e220000000a00 */
[----:B------:R-:W-:Y:S01]  /*4f20*/  SHF.R.U32.HI R0, RZ, R0, R9 ;  /* 0x00000000ff007219 */ /* 0x000fe20000011609 */
[----:B------:R-:W-:Y:S01]  /*4f30*/  ULDC UR4, c[0x0][0x150] ;  /* 0x0000540000047ab9 */ /* 0x000fe20000000800 */
[----:B------:R-:W-:Y:S02]  /*4f40*/  IADD3 R3, P0, RZ, -R18, RZ ;  /* 0x80000012ff037210 */ /* 0x000fe40007f1e0ff */
[----:B----4-:R-:W-:-:S03]  /*4f50*/  I2FP.F32.U32 R7, R12 ;  /* 0x0000000c00077245 */ /* 0x010fc60000201000 */
[----:B------:R-:W1:Y:S01]  /*4f60*/  LDC R6, c[0x0][0x618] ;  /* 0x00018600ff067b82 */ /* 0x000e620000000800 */
[----:B------:R-:W-:Y:S02]  /*4f70*/  IMAD.X R5, RZ, RZ, ~R0, P0 ;  /* 0x000000ffff057224 */ /* 0x000fe400000e0e00 */
[----:B------:R-:W-:Y:S01]  /*4f80*/  FMUL R7, R7, UR4 ;  /* 0x0000000407077c20 */ /* 0x000fe20008400000 */
[----:B------:R-:W-:Y:S01]  /*4f90*/  ULDC UR4, c[0x0][0x154] ;  /* 0x0000550000047ab9 */ /* 0x000fe20000000800 */
[-C--:B------:R-:W-:Y:S02]  /*4fa0*/  IMAD R0, R5, R14.reuse, RZ ;  /* 0x0000000e05007224 */ /* 0x080fe400078e02ff */
[C---:B------:R-:W-:Y:S01]  /*4fb0*/  IMAD.WIDE.U32 R4, R3.reuse, R14, R16 ;  /* 0x0000000e03047225 */ /* 0x040fe200078e0010 */
[----:B------:R-:W2:Y:S01]  /*4fc0*/  LDC R8, c[0x0][0x608] ;  /* 0x00018200ff087b82 */ /* 0x000ea20000000800 */
[----:B------:R-:W3:Y:S02]  /*4fd0*/  F2I.U32.TRUNC.NTZ R7, R7 ;  /* 0x0000000700077305 */ /* 0x000ee4000020f000 */
[----:B------:R-:W-:Y:S01]  /*4fe0*/  IMAD R3, R3, R15, R0 ;  /* 0x0000000f03037224 */ /* 0x000fe200078e0200 */
[----:B------:R-:W-:-:S03]  /*4ff0*/  I2FP.F32.U32 R0, R19 ;  /* 0x0000001300007245 */ /* 0x000fc60000201000 */
[----:B------:R-:W-:Y:S01]  /*5000*/  IMAD.IADD R3, R5, 0x1, R3 ;  /* 0x0000000105037824 */ /* 0x000fe200078e0203 */
[----:B------:R-:W4:Y:S01]  /*5010*/  LDC R11, c[0x0][0x658] ;  /* 0x00019600ff0b7b82 */ /* 0x000f220000000800 */
[----:B0-----:R-:W-:-:S04]  /*5020*/  ISETP.NE.U32.AND P0, PT, R24, RZ, PT ;  /* 0x000000ff1800720c */ /* 0x001fc80003f05070 */
[----:B------:R-:W-:-:S03]  /*5030*/  ISETP.NE.AND.EX P0, PT, R25, RZ, PT, P0 ;  /* 0x000000ff1900720c */ /* 0x000fc60003f05300 */
[----:B------:R-:W0:Y:S01]  /*5040*/  LDC R9, c[0x0][0x144] ;  /* 0x00005100ff097b82 */ /* 0x000e220000000800 */
[-C--:B-1----:R-:W-:Y:S01]  /*5050*/  SHF.R.U64 R10, R4, R6.reuse, R3 ;  /* 0x00000006040a7219 */ /* 0x082fe20000001203 */
[----:B---3--:R-:W-:Y:S01]  /*5060*/  IMAD.MOV R7, RZ, RZ, -R7 ;  /* 0x000000ffff077224 */ /* 0x008fe200078e0a07 */
[----:B------:R-:W-:Y:S01]  /*5070*/  SHF.R.U32.HI R3, RZ, R6, R3 ;  /* 0x00000006ff037219 */ /* 0x000fe20000011603 */
[----:B------:R-:W-:-:S04]  /*5080*/  FMUL R6, R0, UR4 ;  /* 0x0000000400067c20 */ /* 0x000fc80008400000 */
[----:B------:R-:W1:Y:S01]  /*5090*/  LDC R20, c[0x0][0x148] ;  /* 0x00005200ff147b82 */ /* 0x000e620000000800 */
[----:B------:R3:W0:Y:S01]  /*50a0*/  F2I.U32.TRUNC.NTZ R14, R6 ;  /* 0x00000006000e7305 */ /* 0x000622000020f000 */
[-CC-:B--2---:R-:W-:Y:S02]  /*50b0*/  SHF.R.U64 R13, R10, R8.reuse, R3.reuse ;  /* 0x000000080a0d7219 */ /* 0x184fe40000001203 */
[----:B------:R-:W-:-:S04]  /*50c0*/  SHF.R.U32.HI R0, RZ, R8, R3 ;  /* 0x00000008ff007219 */ /* 0x000fc80000011603 */
[----:B------:R-:W2:Y:S01]  /*50d0*/  LDC R21, c[0x0][0x648] ;  /* 0x00019200ff157b82 */ /* 0x000ea20000000800 */
[-CC-:B----4-:R-:W-:Y:S02]  /*50e0*/  SHF.R.U64 R15, R13, R11.reuse, R0.reuse ;  /* 0x0000000b0d0f7219 */ /* 0x190fe40000001200 */
[----:B------:R-:W-:-:S03]  /*50f0*/  SHF.R.U32.HI R5, RZ, R11, R0 ;  /* 0x0000000bff057219 */ /* 0x000fc60000011600 */
[----:B------:R-:W-:Y:S02]  /*5100*/  IMAD.MOV.U32 R4, RZ, RZ, R15 ;  /* 0x000000ffff047224 */ /* 0x000fe400078e000f */
[----:B------:R-:W4:Y:S01]  /*5110*/  LDC R26, c[0x0][0x638] ;  /* 0x00018e00ff1a7b82 */ /* 0x000f220000000800 */
[----:B0-----:R-:W-:-:S07]  /*5120*/  IMAD R22, R9, R7, R12 ;  /* 0x0000000709167224 */ /* 0x001fce00078e020c */
[----:B------:R-:W0:Y:S08]  /*5130*/  LDC R27, c[0x0][0x610] ;  /* 0x00018400ff1b7b82 */ /* 0x000e300000000800 */
[----:B------:R-:W0:Y:S01]  /*5140*/  LDC R28, c[0x0][0x600] ;  /* 0x00018000ff1c7b82 */ /* 0x000e220000000800 */
[----:B-123--:R-:W-:Y:S05]  /*5150*/  @!P0 BRA `(.L_x_140) ;  /* 0x0000000000288947 */ /* 0x00efea0003800000 */
[----:B------:R-:W1:Y:S02]  /*5160*/  LDC R0, c[0x0][0x64c] ;  /* 0x00019300ff007b82 */ /* 0x000e640000000800 */
[----:B-1----:R-:W-:-:S05]  /*5170*/  IADD3 R3, P0, R15, R0, RZ ;  /* 0x000000000f037210 */ /* 0x002fca0007f1e0ff */
        /* <DEDUP_REMOVED lines=8> */
.L_x_140:
[----:B------:R-:W-:Y:S01]  /*5200*/  ISETP.NE.AND P0, PT, R2, 0x1, PT ;  /* 0x000000010200780c */ /* 0x000fe20003f05270 */
[----:B------:R-:W-:Y:S01]  /*5210*/  IMAD.MOV R14, RZ, RZ, -R14 ;  /* 0x000000ffff0e7224 */ /* 0x000fe200078e0a0e */
[----:B------:R-:W-:Y:S02]  /*5220*/  SHF.R.U64 R0, R4, R21, R5 ;  /* 0x0000001504007219 */ /* 0x000fe40000001205 */
[----:B------:R-:W-:Y:S02]  /*5230*/  LOP3.LUT R3, R13, R84, RZ, 0xc0, !PT ;  /* 0x000000540d037212 */ /* 0x000fe400078ec0ff */
[----:B------:R-:W-:Y:S01]  /*5240*/  LOP3.LUT R5, R10, R83, RZ, 0xc0, !PT ;  /* 0x000000530a057212 */ /* 0x000fe200078ec0ff */
[----:B------:R-:W-:Y:S02]  /*5250*/  IMAD.MOV R4, RZ, RZ, -R0 ;  /* 0x000000ffff047224 */ /* 0x000fe400078e0a00 */
[----:B------:R-:W-:Y:S02]  /*5260*/  IMAD R3, R80, R0, R3 ;  /* 0x0000000050037224 */ /* 0x000fe400078e0203 */
[----:B----4-:R-:W-:-:S02]  /*5270*/  IMAD R0, R4, R26, R15 ;  /* 0x0000001a04007224 */ /* 0x010fc400078e020f */
[----:B------:R-:W-:Y:S02]  /*5280*/  @P0 IMAD R22, R20, R14, R19 ;  /* 0x0000000e14160224 */ /* 0x000fe400078e0213 */
[----:B------:R-:W-:Y:S02]  /*5290*/  IMAD.MOV.U32 R4, RZ, RZ, 0x1 ;  /* 0x00000001ff047424 */ /* 0x000fe400078e00ff */
[----:B0-----:R-:W-:Y:S02]  /*52a0*/  IMAD R22, R3, R27, R22 ;  /* 0x0000001b03167224 */ /* 0x001fe400078e0216 */
[----:B------:R-:W-:Y:S01]  /*52b0*/  IMAD R3, R0, R28, R5 ;  /* 0x0000001c00037224 */ /* 0x000fe200078e0205 */
[----:B------:R-:W-:-:S04]  /*52c0*/  PRMT R0, R4, 0x7610, R0 ;  /* 0x0000761004007816 */ /* 0x000fc80000000000 */
[----:B------:R-:W-:Y:S02]  /*52d0*/  SEL R19, R3, R22, !P0 ;  /* 0x0000001603137207 */ /* 0x000fe40004000000 */
[----:B------:R-:W-:-:S07]  /*52e0*/  SEL R22, R22, R3, !P0 ;  /* 0x0000000316167207 */ /* 0x000fce0004000000 */
.L_x_138:
[----:B------:R-:W-:Y:S01]  /*52f0*/  UIMAD.WIDE.U32 UR4, UR39, 0x6c16c16d, URZ ;  /* 0x6c16c16d270478a5 */ /* 0x000fe2000f8e003f */
[----:B------:R-:W-:Y:S02]  /*5300*/  LOP3.LUT P0, RZ, R0, 0xff, RZ, 0xc0, !PT ;  /* 0x000000ff00ff7812 */ /* 0x000fe4000780c0ff */
[----:B------:R-:W-:Y:S01]  /*5310*/  LOP3.LUT R87, R87, 0x1, RZ, 0x3c, !PT ;  /* 0x0000000157577812 */ /* 0x000fe200078e3cff */
[----:B------:R-:W-:-:S04]  /*5320*/  UIADD3 UR4, UR39, -UR5, URZ ;  /* 0x8000000527047290 */ /* 0x000fc8000fffe03f */
[----:B------:R-:W-:-:S04]  /*5330*/  ULEA.HI UR4, UR4, UR5, URZ, 0x1f ;  /* 0x0000000504047291 */ /* 0x000fc8000f8ff83f */
[----:B------:R-:W-:-:S04]  /*5340*/  USHF.R.U32.HI UR4, URZ, 0x5, UR4 ;  /* 0x000000053f047899 */ /* 0x000fc80008011604 */
[----:B------:R-:W-:Y:S01]  /*5350*/  UIMAD UR39, UR4, -0x2d, UR39 ;  /* 0xffffffd3042778a4 */ /* 0x000fe2000f8e0227 */
[----:B------:R-:W-:Y:S11]  /*5360*/  @P0 BRA `(.L_x_141) ;  /* 0xffffffc8006c0947 */ /* 0x000ff6000383ffff */
[----:B------:R-:W-:Y:S05]  /*5370*/  EXIT ;  /* 0x000000000000794d */ /* 0x000fea0003800000 */
.L_x_18:
[----:B------:R-:W-:-:S08]  /*5380*/  ISETP.NE.AND P0, PT, R14, RZ, PT ;  /* 0x000000ff0e00720c */ /* 0x000fd00003f05270 */
[----:B0-----:R-:W0:-:S00]  /*5390*/  USETMAXREG.DEALLOC.CTAPOOL 0x28 ;  /* 0x00000028000079c8 */ /* 0x001e0000080e0500 */
[----:B------:R-:W-:Y:S05]  /*53a0*/  @P0 EXIT ;  /* 0x000000000000094d */ /* 0x000fea0003800000 */
[----:B0-----:R-:W-:Y:S01]  /*53b0*/  LOP3.LUT P0, RZ, R8, 0xff, RZ, 0xc0, !PT ;  /* 0x000000ff08ff7812 */ /* 0x001fe2000780c0ff */
[----:B------:R-:W-:Y:S02]  /*53c0*/  IMAD.MOV.U32 R3, RZ, RZ, 0x1 ;  /* 0x00000001ff037424 */ /* 0x000fe400078e00ff */
[----:B------:R-:W-:-:S10]  /*53d0*/  IMAD.MOV.U32 R8, RZ, RZ, RZ ;  /* 0x000000ffff087224 */ /* 0x000fd400078e00ff */
[----:B------:R-:W-:Y:S05]  /*53e0*/  @!P0 BRA `(.L_x_142) ;  /* 0x0000000c00348947 */ /* 0x000fea0003800000 */
[----:B------:R-:W0:Y:S01]  /*53f0*/  S2R R10, SR_CgaCtaId ;  /* 0x00000000000a7919 */ /* 0x000e220000008800 */
[----:B------:R-:W-:Y:S01]  /*5400*/  LOP3.LUT P0, RZ, R5, 0x1f, RZ, 0xc0, !PT ;  /* 0x0000001f05ff7812 */ /* 0x000fe2000780c0ff */
[----:B------:R-:W-:Y:S01]  /*5410*/  IMAD.MOV.U32 R5, RZ, RZ, 0x600 ;  /* 0x00000600ff057424 */ /* 0x000fe200078e00ff */
[----:B------:R-:W-:Y:S01]  /*5420*/  ULDC UR5, c[0x0][0x658] ;  /* 0x0001960000057ab9 */ /* 0x000fe20000000800 */
[----:B------:R-:W-:Y:S01]  /*5430*/  UMOV UR6, 0xffffffff ;  /* 0xffffffff00067882 */ /* 0x000fe20000000000 */
[----:B------:R-:W-:Y:S01]  /*5440*/  BSSY B0, `(.L_x_142) ;  /* 0x00000c7000007945 */ /* 0x000fe20003800000 */
[----:B------:R-:W-:Y:S01]  /*5450*/  USHF.L.U32 UR6, UR6, UR5, URZ ;  /* 0x0000000506067299 */ /* 0x000fe2000800063f */
[C---:B------:R-:W-:Y:S01]  /*5460*/  ISETP.NE.AND P2, PT, R4.reuse, RZ, PT ;  /* 0x000000ff0400720c */ /* 0x040fe20003f45270 */
[----:B------:R-:W-:Y:S01]  /*5470*/  IMAD.MOV.U32 R11, RZ, RZ, 0x1 ;  /* 0x00000001ff0b7424 */ /* 0x000fe200078e00ff */
[----:B------:R-:W-:Y:S01]  /*5480*/  ISETP.NE.OR P0, PT, R4, RZ, !P0 ;  /* 0x000000ff0400720c */ /* 0x000fe20004705670 */
[----:B------:R-:W-:Y:S01]  /*5490*/  IMAD.MOV.U32 R3, RZ, RZ, 0x1 ;  /* 0x00000001ff037424 */ /* 0x000fe200078e00ff */
[----:B------:R-:W-:Y:S01]  /*54a0*/  LOP3.LUT R9, R23, 0x2, RZ, 0xfc, !PT ;  /* 0x0000000217097812 */ /* 0x000fe200078efcff */
[----:B------:R-:W-:Y:S01]  /*54b0*/  IMAD.MOV.U32 R8, RZ, RZ, RZ ;  /* 0x000000ffff087224 */ /* 0x000fe200078e00ff */
[----:B------:R-:W-:Y:S01]  /*54c0*/  ULDC UR4, c[0x0][0x600] ;  /* 0x0001800000047ab9 */ /* 0x000fe20000000800 */
[----:B------:R-:W-:Y:S01]  /*54d0*/  UMOV UR7, 0x1 ;  /* 0x0000000100077882 */ /* 0x000fe20000000000 */
[----:B------:R-:W-:-:S02]  /*54e0*/  UIADD3 UR19, UR40, 0x1, URZ ;  /* 0x0000000128137890 */ /* 0x000fc4000fffe03f */
[----:B------:R-:W-:Y:S02]  /*54f0*/  UIADD3 UR15, UR4, -0x1, URZ ;  /* 0xffffffff040f7890 */ /* 0x000fe4000fffe03f */
[----:B------:R-:W-:Y:S02]  /*5500*/  USHF.L.U32 UR17, UR7, UR5, URZ ;  /* 0x0000000507117299 */ /* 0x000fe4000800063f */
[----:B------:R-:W-:Y:S01]  /*5510*/  ULOP3.LUT UR16, URZ, UR6, URZ, 0x33, !UPT ;  /* 0x000000063f107292 */ /* 0x000fe2000f8e333f */
[----:B------:R-:W-:Y:S01]  /*5520*/  ULDC.64 UR20, c[0x0][0x198] ;  /* 0x0000660000147ab9 */ /* 0x000fe20000000a00 */
[----:B0-----:R-:W-:-:S05]  /*5530*/  LOP3.LUT R10, R10, 0x1, RZ, 0xc0, !PT ;  /* 0x000000010a0a7812 */ /* 0x001fca00078ec0ff */
[----:B------:R-:W-:-:S07]  /*5540*/  IMAD R12, R10, R5, 0x16c00 ;  /* 0x00016c000a0c7424 */ /* 0x000fce00078e0205 */
.L_x_154:
[----:B------:R-:W-:-:S03]  /*5550*/  UMOV UR4, 0xffffffff ;  /* 0xffffffff00047882 */ /* 0x000fc60000000000 */
[----:B------:R-:W-:Y:S05]  /*5560*/  BRA.DIV UR4, `(.L_x_143) ;  /* 0x0000002604b47947 */ /* 0x000fea000b800000 */
[----:B------:R-:W-:-:S13]  /*5570*/  ELECT P6, URZ, PT ;  /* 0x00000000003f782f */ /* 0x000fda00038c0000 */
.L_x_208:
[----:B------:R-:W0:Y:S01]  /*5580*/  LDC R4, c[0x0][0x28c] ;  /* 0x0000a300ff047b82 */ /* 0x000e220000000800 */
[----:B------:R-:W-:Y:S01]  /*5590*/  BSSY B1, `(.L_x_144) ;  /* 0x000003a000017945 */ /* 0x000fe20003800000 */
[----:B0-----:R-:W-:-:S13]  /*55a0*/  ISETP.LT.OR P6, PT, R4, 0x1, !P6 ;  /* 0x000000010400780c */ /* 0x001fda00077c1670 */
[----:B------:R-:W-:Y:S05]  /*55b0*/  @P6 BRA `(.L_x_145) ;  /* 0x0000000000dc6947 */ /* 0x000fea0003800000 */
[----:B------:R-:W-:Y:S02]  /*55c0*/  IMAD R19, R19, 0x2, R10 ;  /* 0x0000000213137824 */ /* 0x000fe400078e020a */
[----:B------:R-:W-:Y:S02]  /*55d0*/  IMAD.SHL.U32 R22, R22, 0x40, RZ ;  /* 0x0000004016167824 */ /* 0x000fe400078e00ff */
[----:B------:R-:W-:Y:S02]  /*55e0*/  IMAD.MOV.U32 R15, RZ, RZ, RZ ;  /* 0x000000ffff0f7224 */ /* 0x000fe400078e00ff */
[----:B------:R-:W-:Y:S02]  /*55f0*/  IMAD.U32 R20, RZ, RZ, UR19 ;  /* 0x00000013ff147e24 */ /* 0x000fe4000f8e00ff */
[----:B------:R-:W-:Y:S02]  /*5600*/  IMAD.MOV.U32 R4, RZ, RZ, R3 ;  /* 0x000000ffff047224 */ /* 0x000fe400078e0003 */
[----:B------:R-:W-:-:S02]  /*5610*/  IMAD.MOV.U32 R5, RZ, RZ, R8 ;  /* 0x000000ffff057224 */ /* 0x000fc400078e0008 */
[----:B------:R-:W-:-:S07]  /*5620*/  IMAD R19, R19, 0x30, RZ ;  /* 0x0000003013137824 */ /* 0x000fce00078e02ff */
.L_x_149:
[----:B------:R-:W0:Y:S01]  /*5630*/  S2R R7, SR_CgaCtaId ;  /* 0x0000000000077919 */ /* 0x000e220000008800 */
[----:B------:R-:W-:-:S04]  /*5640*/  MOV R6, 0x400 ;  /* 0x0000040000067802 */ /* 0x000fc80000000f00 */
[----:B0-----:R-:W-:Y:S02]  /*5650*/  LEA R14, R7, R6, 0x18 ;  /* 0x00000006070e7211 */ /* 0x001fe400078ec0ff */
[----:B------:R-:W-:Y:S01]  /*5660*/  SHF.L.U32 R6, R4, 0x1f, RZ ;  /* 0x0000001f04067819 */ /* 0x000fe200000006ff */
[----:B------:R-:W0:Y:S02]  /*5670*/  @!P2 LDC R7, c[0x0][0x500] ;  /* 0x00014000ff07ab82 */ /* 0x000e240000000800 */
[----:B------:R-:W-:-:S04]  /*5680*/  IMAD R13, R5, 0x8, R14 ;  /* 0x00000008050d7824 */ /* 0x000fc800078e020e */
[----:B------:R-:W1:Y:S02]  /*5690*/  SYNCS.PHASECHK.TRANS64.TRYWAIT P1, [R13+URZ+0x168], R6 ;  /* 0x000168060d0075a7 */ /* 0x000e64000802017f */
[----:B-1----:R-:W-:Y:S05]  /*56a0*/  @!P1 BRA `(.L_x_146) ;  /* 0x0000002400849947 */ /* 0x002fea0003800000 */
.L_x_209:
[----:B-1----:R-:W-:Y:S01]  /*56b0*/  PRMT R6, R9, 0x9910, RZ ;  /* 0x0000991009067816 */ /* 0x002fe200000000ff */
[----:B0-----:R0:W-:Y:S03]  /*56c0*/  @!P2 SYNCS.ARRIVE.TRANS64 RZ, [R13+URZ], R7 ;  /* 0x000000070dffa9a7 */ /* 0x0011e6000800003f */
[----:B------:R-:W-:-:S13]  /*56d0*/  ISETP.NE.AND P1, PT, R6, 0x2, PT ;  /* 0x000000020600780c */ /* 0x000fda0003f25270 */
[----:B0-----:R-:W-:Y:S05]  /*56e0*/  @P1 BRA `(.L_x_147) ;  /* 0x0000000000041947 */ /* 0x001fea0003800000 */
[----:B------:R-:W-:Y:S01]  /*56f0*/  BPT.TRAP 0x1 ;  /* 0x000000040000795c */ /* 0x000fe20000300000 */
.L_x_147:
[----:B------:R-:W-:Y:S05]  /*5700*/  @P0 BRA `(.L_x_148) ;  /* 0x0000000000040947 */ /* 0x000fea0003800000 */
[----:B------:R-:W-:Y:S01]  /*5710*/  BPT.TRAP 0x1 ;  /* 0x000000040000795c */ /* 0x000fe20000300000 */
.L_x_148:
[----:B------:R-:W-:Y:S01]  /*5720*/  IMAD R6, R5, 0x800, R14 ;  /* 0x0000080005067824 */ /* 0x000fe200078e020e */
[----:B------:R-:W-:Y:S01]  /*5730*/  R2UR UR13, R14 ;  /* 0x000000000e0d72ca */ /* 0x000fe200000e0000 */
[----:B------:R-:W-:Y:S01]  /*5740*/  VIADD R20, R20, 0xffffffff ;  /* 0xffffffff14147836 */ /* 0x000fe20000000000 */
[----:B------:R-:W-:Y:S01]  /*5750*/  R2UR UR9, R13 ;  /* 0x000000000d0972ca */ /* 0x000fe200000e0000 */
[----:B------:R-:W-:Y:S01]  /*5760*/  UIADD3 UR4, UP0, UR20, 0xf0, URZ ;  /* 0x000000f014047890 */ /* 0x000fe2000ff1e03f */
[----:B------:R-:W-:Y:S01]  /*5770*/  R2UR UR5, R6 ;  /* 0x00000000060572ca */ /* 0x000fe200000e0000 */
[----:B------:R-:W-:Y:S01]  /*5780*/  IMAD R6, R5, 0xc00, R12 ;  /* 0x00000c0005067824 */ /* 0x000fe200078e020c */
[----:B------:R-:W-:Y:S01]  /*5790*/  R2UR UR11, R22 ;  /* 0x00000000160b72ca */ /* 0x000fe200000e0000 */
[----:B------:R-:W-:Y:S01]  /*57a0*/  UIADD3 UR22, UP1, UR20, 0x1f0, URZ ;  /* 0x000001f014167890 */ /* 0x000fe2000ff3e03f */
[----:B------:R-:W-:Y:S01]  /*57b0*/  R2UR UR10, R15 ;  /* 0x000000000f0a72ca */ /* 0x000fe200000e0000 */
[----:B------:R-:W-:Y:S01]  /*57c0*/  VIADD R5, R5, 0x1 ;  /* 0x0000000105057836 */ /* 0x000fe20000000000 */
[----:B------:R-:W-:Y:S01]  /*57d0*/  R2UR UR8, R6 ;  /* 0x00000000060872ca */ /* 0x000fe200000e0000 */
[----:B------:R-:W-:Y:S01]  /*57e0*/  UIADD3.X UR23, URZ, UR21, URZ, UP1, !UPT ;  /* 0x000000153f177290 */ /* 0x000fe20008ffe43f */
[----:B------:R-:W-:Y:S01]  /*57f0*/  R2UR UR12, R18 ;  /* 0x00000000120c72ca */ /* 0x000fe200000e0000 */
[----:B------:R-:W-:Y:S01]  /*5800*/  UMOV UR6, 0x0 ;  /* 0x0000000000067882 */ /* 0x000fe20000000000 */
[----:B------:R-:W-:Y:S01]  /*5810*/  R2UR UR18, R19 ;  /* 0x00000000131272ca */ /* 0x000fe200000e0000 */
[----:B------:R-:W-:Y:S01]  /*5820*/  UMOV UR7, 0x10000000 ;  /* 0x1000000000077882 */ /* 0x000fe20000000000 */
[----:B------:R-:W-:Y:S01]  /*5830*/  ISETP.GT.AND P3, PT, R20, 0x1, PT ;  /* 0x000000011400780c */ /* 0x000fe20003f64270 */
[----:B------:R-:W-:Y:S01]  /*5840*/  UIADD3 UR14, UR5, 0x400, URZ ;  /* 0x00000400050e7890 */ /* 0x000fe2000fffe03f */
[----:B------:R-:W-:Y:S01]  /*5850*/  ISETP.NE.AND P1, PT, R5, 0x2d, PT ;  /* 0x0000002d0500780c */ /* 0x000fe20003f25270 */
[----:B------:R-:W-:Y:S01]  /*5860*/  UIADD3.X UR5, URZ, UR21, URZ, UP0, !UPT ;  /* 0x000000153f057290 */ /* 0x000fe200087fe43f */
[----:B------:R-:W-:Y:S01]  /*5870*/  VIADD R15, R15, 0x20 ;  /* 0x000000200f0f7836 */ /* 0x000fe20000000000 */
[----:B------:R-:W-:Y:S01]  /*5880*/  UMOV UR24, 0x30000 ;  /* 0x0003000000187882 */ /* 0x000fe20000000000 */
[----:B------:R-:W-:Y:S01]  /*5890*/  SEL R7, RZ, 0x1, P1 ;  /* 0x00000001ff077807 */ /* 0x000fe20000800000 */
[----:B------:R-:W-:Y:S01]  /*58a0*/  UIADD3 UR13, UR13, UR8, URZ ;  /* 0x000000080d0d7290 */ /* 0x000fe2000fffe03f */
[----:B------:R-:W-:-:S02]  /*58b0*/  SEL R5, R5, RZ, P1 ;  /* 0x000000ff05057207 */ /* 0x000fc40000800000 */
[----:B------:R-:W-:Y:S01]  /*58c0*/  UMOV UR8, UR14 ;  /* 0x0000000e00087c82 */ /* 0x000fe20008000000 */
[----:B------:R-:W-:Y:S01]  /*58d0*/  LOP3.LUT R4, R4, R7, RZ, 0x3c, !PT ;  /* 0x0000000704047212 */ /* 0x000fe200078e3cff */
[----:B------:R0:W-:Y:S02]  /*58e0*/  UTMALDG.3D [UR8], [UR4], desc[UR6] ;  /* 0x00000608040075b4 */ /* 0x0001e40008011000 */
[----:B0-----:R-:W-:Y:S01]  /*58f0*/  UMOV UR11, UR18 ;  /* 0x00000012000b7c82 */ /* 0x001fe20008000000 */
[----:B------:R-:W-:Y:S02]  /*5900*/  UMOV UR8, UR13 ;  /* 0x0000000d00087c82 */ /* 0x000fe40008000000 */
[----:B------:R0:W-:Y:S02]  /*5910*/  UTMALDG.3D.MULTICAST [UR8], [UR22], UR24, desc[UR6] ;  /* 0x00000608160073b4 */ /* 0x0001e40008011818 */
[----:B0-----:R-:W-:Y:S05]  /*5920*/  @P3 BRA `(.L_x_149) ;  /* 0xfffffffc00403947 */ /* 0x001fea000383ffff */
.L_x_145:
[----:B------:R-:W-:Y:S05]  /*5930*/  BSYNC B1 ;  /* 0x0000000000017941 */ /* 0x000fea0003800000 */
.L_x_144:
[----:B------:R-:W2:Y:S01]  /*5940*/  LDL.64 R24, [R1] ;  /* 0x0000000001187983 */ /* 0x000ea20000100a00 */
[----:B------:R-:W-:Y:S01]  /*5950*/  LOP3.LUT P4, RZ, R11, 0xff, RZ, 0xc0, !PT ;  /* 0x000000ff0bff7812 */ /* 0x000fe2000788c0ff */
[----:B------:R-:W-:Y:S01]  /*5960*/  VIADD R11, R8, UR40 ;  /* 0x00000028080b7c36 */ /* 0x000fe20008000000 */
[----:B------:R-:W-:Y:S02]  /*5970*/  UISETP.GE.U32.AND UP0, UPT, UR40, 0x2d, UPT ;  /* 0x0000002d2800788c */ /* 0x000fe4000bf06070 */
[----:B------:R-:W-:Y:S01]  /*5980*/  IMAD.U32 R8, RZ, RZ, UR40 ;  /* 0x00000028ff087e24 */ /* 0x000fe2000f8e00ff */
[----:B------:R-:W-:Y:S01]  /*5990*/  ULDC.64 UR4, c[0x0][0x650] ;  /* 0x0001940000047ab9 */ /* 0x000fe20000000a00 */
[C---:B------:R-:W-:Y:S01]  /*59a0*/  IMAD.WIDE.U32 R4, R11.reuse, 0x6c16c16d, RZ ;  /* 0x6c16c16d0b047825 */ /* 0x040fe200078e00ff */
[----:B------:R-:W-:Y:S01]  /*59b0*/  ISETP.GT.U32.AND P1, PT, R11, 0x2c, PT ;  /* 0x0000002c0b00780c */ /* 0x000fe20003f24070 */
[----:B------:R-:W-:Y:S01]  /*59c0*/  BSSY B1, `(.L_x_150) ;  /* 0x000006c000017945 */ /* 0x000fe20003800000 */
[----:B------:R-:W-:Y:S01]  /*59d0*/  PLOP3.LUT P3, PT, PT, PT, UP0, 0x80, 0x0 ;  /* 0x000000000000781c */ /* 0x000fe20003f6f008 */
[----:B------:R-:W-:Y:S01]  /*59e0*/  IMAD.MOV.U32 R22, RZ, RZ, -0x1 ;  /* 0xffffffffff167424 */ /* 0x000fe200078e00ff */
[----:B------:R-:W-:Y:S01]  /*59f0*/  ISETP.LT.U32.AND P1, PT, R8, 0x2d, P1 ;  /* 0x0000002d0800780c */ /* 0x000fe20000f21070 */
[----:B------:R-:W-:Y:S01]  /*5a00*/  IMAD.MOV.U32 R19, RZ, RZ, -0x1 ;  /* 0xffffffffff137424 */ /* 0x000fe200078e00ff */
[----:B------:R-:W0:Y:S02]  /*5a10*/  @P4 S2R R7, SR_CgaCtaId ;  /* 0x0000000000074919 */ /* 0x000e240000008800 */
[----:B------:R-:W-:Y:S01]  /*5a20*/  SEL R4, RZ, 0x1, !P1 ;  /* 0x00000001ff047807 */ /* 0x000fe20004800000 */
[----:B------:R-:W-:Y:S01]  /*5a30*/  IMAD.MOV.U32 R18, RZ, RZ, -0x1 ;  /* 0xffffffffff127424 */ /* 0x000fe200078e00ff */
[----:B------:R-:W-:-:S02]  /*5a40*/  @P4 MOV R6, 0x400 ;  /* 0x0000040000064802 */ /* 0x000fc40000000f00 */
[----:B------:R-:W-:Y:S02]  /*5a50*/  LOP3.LUT R3, R3, R4, RZ, 0x3c, !PT ;  /* 0x0000000403037212 */ /* 0x000fe400078e3cff */
[----:B------:R-:W-:Y:S02]  /*5a60*/  PRMT R4, RZ, 0x7610, R4 ;  /* 0x00007610ff047816 */ /* 0x000fe40000000004 */
[----:B0-----:R-:W-:Y:S01]  /*5a70*/  @P4 LEA R6, R7, R6, 0x18 ;  /* 0x0000000607064211 */ /* 0x001fe200078ec0ff */
[----:B------:R-:W-:-:S03]  /*5a80*/  IMAD.IADD R7, R11, 0x1, -R5 ;  /* 0x000000010b077824 */ /* 0x000fc600078e0a05 */
[----:B------:R0:W-:Y:S02]  /*5a90*/  @P4 SYNCS.ARRIVE.TRANS64.A1T0 RZ, [R6+URZ+0x308], RZ ;  /* 0x000308ff06ff49a7 */ /* 0x0001e4000810003f */
[----:B------:R-:W-:-:S04]  /*5aa0*/  LEA.HI R7, R7, R5, RZ, 0x1f ;  /* 0x0000000507077211 */ /* 0x000fc800078ff8ff */
[----:B------:R-:W-:-:S04]  /*5ab0*/  SHF.R.U32.HI R8, RZ, 0x5, R7 ;  /* 0x00000005ff087819 */ /* 0x000fc80000011607 */
[----:B------:R-:W-:Y:S01]  /*5ac0*/  @P3 LOP3.LUT R3, R3, 0x1, R8, 0x78, !PT ;  /* 0x0000000103033812 */ /* 0x000fe200078e7808 */
[--C-:B------:R-:W-:Y:S01]  /*5ad0*/  IMAD R8, R8, -0x2d, R11.reuse ;  /* 0xffffffd308087824 */ /* 0x100fe200078e020b */
[----:B------:R-:W-:Y:S02]  /*5ae0*/  PRMT R11, RZ, 0x7610, R11 ;  /* 0x00007610ff0b7816 */ /* 0x000fe4000000000b */
[----:B--2---:R-:W-:-:S05]  /*5af0*/  IADD3 R16, P1, R16, R24, RZ ;  /* 0x0000001810107210 */ /* 0x004fca0007f3e0ff */
[----:B------:R-:W-:Y:S01]  /*5b00*/  IMAD.X R17, R17, 0x1, R0, P1 ;  /* 0x0000000111117824 */ /* 0x000fe200008e0600 */
[----:B------:R-:W-:-:S04]  /*5b10*/  ISETP.GE.U32.AND P1, PT, R16, UR4, PT ;  /* 0x0000000410007c0c */ /* 0x000fc8000bf26070 */
[----:B------:R-:W-:-:S13]  /*5b20*/  ISETP.GE.U32.AND.EX P1, PT, R17, UR5, PT, P1 ;  /* 0x0000000511007c0c */ /* 0x000fda000bf26110 */
[----:B0-----:R-:W-:Y:S05]  /*5b30*/  @P1 BRA `(.L_x_151) ;  /* 0x0000000400501947 */ /* 0x001fea0003800000 */
[----:B------:R-:W0:Y:S01]  /*5b40*/  S2R R13, SR_CTAID.X ;  /* 0x00000000000d7919 */ /* 0x000e220000002500 */
[----:B------:R-:W-:Y:S01]  /*5b50*/  ULDC.64 UR4, c[0x0][0x628] ;  /* 0x00018a0000047ab9 */ /* 0x000fe20000000a00 */
[----:B------:R-:W-:Y:S01]  /*5b60*/  ULDC UR7, c[0x0][0x630] ;  /* 0x00018c0000077ab9 */ /* 0x000fe20000000800 */
[----:B------:R-:W-:Y:S01]  /*5b70*/  ISETP.NE.U32.AND P1, PT, RZ, UR4, PT ;  /* 0x00000004ff007c0c */ /* 0x000fe2000bf25070 */
[----:B------:R-:W1:Y:S01]  /*5b80*/  S2R R14, SR_CTAID.Y ;  /* 0x00000000000e7919 */ /* 0x000e620000002600 */
[----:B------:R-:W-:Y:S01]  /*5b90*/  ULDC UR8, c[0x0][0x150] ;  /* 0x0000540000087ab9 */ /* 0x000fe20000000800 */
[----:B------:R-:W-:Y:S01]  /*5ba0*/  IMAD.MOV.U32 R4, RZ, RZ, R16 ;  /* 0x000000ffff047224 */ /* 0x000fe200078e0010 */
[----:B------:R-:W-:Y:S01]  /*5bb0*/  ISETP.NE.AND.EX P1, PT, RZ, UR5, PT, P1 ;  /* 0x00000005ff007c0c */ /* 0x000fe2000bf25310 */
[----:B------:R-:W-:Y:S01]  /*5bc0*/  IMAD.MOV.U32 R5, RZ, RZ, R17 ;  /* 0x000000ffff057224 */ /* 0x000fe200078e0011 */
[----:B0-----:R-:W-:-:S11]  /*5bd0*/  I2FP.F32.U32 R19, R13 ;  /* 0x0000000d00137245 */ /* 0x001fd60000201000 */
[----:B------:R-:W-:Y:S05]  /*5be0*/  @!P1 BRA `(.L_x_152) ;  /* 0x0000000000289947 */ /* 0x000fea0003800000 */
[----:B------:R-:W-:Y:S02]  /*5bf0*/  ULDC UR6, c[0x0][0x634] ;  /* 0x00018d0000067ab9 */ /* 0x000fe40000000800 */
[----:B------:R-:W-:-:S05]  /*5c00*/  IADD3 R5, P1, R16, UR6, RZ ;  /* 0x0000000610057c10 */ /* 0x000fca000ff3e0ff */
[----:B------:R-:W-:-:S04]  /*5c10*/  IMAD.X R15, RZ, RZ, R17, P1 ;  /* 0x000000ffff0f7224 */ /* 0x000fc800008e0611 */
[----:B------:R-:W-:-:S04]  /*5c20*/  IMAD.WIDE.U32 R6, R15, UR4, RZ ;  /* 0x000000040f067c25 */ /* 0x000fc8000f8e00ff */
[----:B------:R-:W-:-:S04]  /*5c30*/  IMAD.WIDE.U32 R6, P1, R5, UR5, R6 ;  /* 0x0000000505067c25 */ /* 0x000fc8000f820006 */
[----:B------:R-:W-:-:S04]  /*5c40*/  IMAD.WIDE.U32 R4, R5, UR4, RZ ;  /* 0x0000000405047c25 */ /* 0x000fc8000f8e00ff */
[----:B------:R-:W-:Y:S01]  /*5c50*/  IMAD.MOV.U32 R4, RZ, RZ, R7 ;  /* 0x000000ffff047224 */ /* 0x000fe200078e0007 */
[----:B------:R-:W-:Y:S01]  /*5c60*/  IADD3 RZ, P3, R5, R6, RZ ;  /* 0x0000000605ff7210 */ /* 0x000fe20007f7e0ff */
[----:B------:R-:W-:-:S04]  /*5c70*/  IMAD.X R5, RZ, RZ, RZ, P1 ;  /* 0x000000ffff057224 */ /* 0x000fc800008e06ff */
[----:B------:R-:W-:-:S08]  /*5c80*/  IMAD.WIDE.U32.X R4, R15, UR5, R4, P3 ;  /* 0x000000050f047c25 */ /* 0x000fd000098e0404 */
.L_x_152:
[--C-:B------:R-:W-:Y:S01]  /*5c90*/  SHF.R.U64 R18, R4, UR7, R5.reuse ;  /* 0x0000000704127c19 */ /* 0x100fe20008001205 */
[----:B------:R-:W-:Y:S01]  /*5ca0*/  FMUL R19, R19, UR8 ;  /* 0x0000000813137c20 */ /* 0x000fe20008400000 */
[----:B------:R-:W-:Y:S01]  /*5cb0*/  SHF.R.U32.HI R4, RZ, UR7, R5 ;  /* 0x00000007ff047c19 */ /* 0x000fe20008011605 */
[----:B------:R-:W0:Y:S01]  /*5cc0*/  LDC R6, c[0x0][0x144] ;  /* 0x00005100ff067b82 */ /* 0x000e220000000800 */
[----:B------:R-:W-:Y:S01]  /*5cd0*/  IADD3 R5, P1, RZ, -R18, RZ ;  /* 0x80000012ff057210 */ /* 0x000fe20007f3e0ff */
[----:B------:R-:W-:Y:S01]  /*5ce0*/  ULDC UR6, c[0x0][0x154] ;  /* 0x0000550000067ab9 */ /* 0x000fe20000000800 */
[----:B-1----:R-:W-:Y:S01]  /*5cf0*/  I2FP.F32.U32 R7, R14 ;  /* 0x0000000e00077245 */ /* 0x002fe20000201000 */
[----:B------:R-:W1:Y:S01]  /*5d00*/  F2I.U32.TRUNC.NTZ R19, R19 ;  /* 0x0000001300137305 */ /* 0x000e62000020f000 */
[----:B------:R-:W-:Y:S01]  /*5d10*/  ULDC.64 UR4, c[0x0][0x620] ;  /* 0x0001880000047ab9 */ /* 0x000fe20000000a00 */
[----:B------:R-:W-:Y:S01]  /*5d20*/  IMAD.X R4, RZ, RZ, ~R4, P1 ;  /* 0x000000ffff047224 */ /* 0x000fe200008e0e04 */
[----:B------:R-:W-:Y:S01]  /*5d30*/  ISETP.NE.AND P4, PT, R2, 0x1, PT ;  /* 0x000000010200780c */ /* 0x000fe20003f85270 */
[----:B------:R-:W-:Y:S01]  /*5d40*/  FMUL R20, R7, UR6 ;  /* 0x0000000607147c20 */ /* 0x000fe20008400000 */
[----:B------:R-:W2:Y:S01]  /*5d50*/  LDC R21, c[0x0][0x148] ;  /* 0x00005200ff157b82 */ /* 0x000ea20000000800 */
[----:B------:R-:W-:Y:S01]  /*5d60*/  IMAD R4, R4, UR4, RZ ;  /* 0x0000000404047c24 */ /* 0x000fe2000f8e02ff */
[----:B------:R-:W-:-:S02]  /*5d70*/  ULDC.64 UR6, c[0x0][0x640] ;  /* 0x0001900000067ab9 */ /* 0x000fc40000000a00 */
[----:B------:R-:W-:Y:S01]  /*5d80*/  ISETP.NE.U32.AND P1, PT, RZ, UR6, PT ;  /* 0x00000006ff007c0c */ /* 0x000fe2000bf25070 */
[----:B------:R-:W3:Y:S01]  /*5d90*/  F2I.U32.TRUNC.NTZ R20, R20 ;  /* 0x0000001400147305 */ /* 0x000ee2000020f000 */
[C---:B------:R-:W-:Y:S02]  /*5da0*/  IMAD R7, R5.reuse, UR5, R4 ;  /* 0x0000000505077c24 */ /* 0x040fe4000f8e0204 */
[----:B------:R-:W-:Y:S01]  /*5db0*/  IMAD.WIDE.U32 R4, R5, UR4, R16 ;  /* 0x0000000405047c25 */ /* 0x000fe2000f8e0010 */
[----:B------:R-:W-:Y:S01]  /*5dc0*/  ULDC UR4, c[0x0][0x618] ;  /* 0x0001860000047ab9 */ /* 0x000fe20000000800 */
[----:B------:R-:W-:Y:S02]  /*5dd0*/  ISETP.NE.AND.EX P1, PT, RZ, UR7, PT, P1 ;  /* 0x00000007ff007c0c */ /* 0x000fe4000bf25310 */
[----:B------:R-:W-:Y:S02]  /*5de0*/  IMAD.IADD R5, R5, 0x1, R7 ;  /* 0x0000000105057824 */ /* 0x000fe400078e0207 */
[----:B-1----:R-:W-:-:S03]  /*5df0*/  IMAD.MOV R19, RZ, RZ, -R19 ;  /* 0x000000ffff137224 */ /* 0x002fc600078e0a13 */
[----:B------:R-:W-:Y:S01]  /*5e00*/  SHF.R.U64 R15, R4, UR4, R5 ;  /* 0x00000004040f7c19 */ /* 0x000fe20008001205 */
[----:B0-----:R-:W-:Y:S01]  /*5e10*/  IMAD R13, R6, R19, R13 ;  /* 0x00000013060d7224 */ /* 0x001fe200078e020d */
[----:B------:R-:W-:Y:S01]  /*5e20*/  SHF.R.U32.HI R4, RZ, UR4, R5 ;  /* 0x00000004ff047c19 */ /* 0x000fe20008011605 */
[----:B------:R-:W-:Y:S01]  /*5e30*/  ULDC UR4, c[0x0][0x608] ;  /* 0x0001820000047ab9 */ /* 0x000fe20000000800 */
[----:B---3--:R-:W-:Y:S02]  /*5e40*/  IMAD.MOV R6, RZ, RZ, -R20 ;  /* 0x000000ffff067224 */ /* 0x008fe400078e0a14 */
[--C-:B------:R-:W-:Y:S02]  /*5e50*/  SHF.R.U64 R20, R15, UR4, R4.reuse ;  /* 0x000000040f147c19 */ /* 0x100fe40008001204 */
[----:B------:R-:W-:Y:S01]  /*5e60*/  SHF.R.U32.HI R5, RZ, UR4, R4 ;  /* 0x00000004ff057c19 */ /* 0x000fe20008011604 */
[----:B------:R-:W-:Y:S01]  /*5e70*/  ULDC UR4, c[0x0][0x658] ;  /* 0x0001960000047ab9 */ /* 0x000fe20000000800 */
[----:B--2---:R-:W-:-:S02]  /*5e80*/  @P4 IMAD R13, R21, R6, R14 ;  /* 0x00000006150d4224 */ /* 0x004fc400078e020e */
[--C-:B------:R-:W-:Y:S02]  /*5e90*/  SHF.R.U64 R14, R20, UR4, R5.reuse ;  /* 0x00000004140e7c19 */ /* 0x100fe40008001205 */
[----:B------:R-:W-:-:S03]  /*5ea0*/  SHF.R.U32.HI R19, RZ, UR4, R5 ;  /* 0x00000004ff137c19 */ /* 0x000fc60008011605 */
[----:B------:R-:W-:Y:S02]  /*5eb0*/  IMAD.MOV.U32 R6, RZ, RZ, R14 ;  /* 0x000000ffff067224 */ /* 0x000fe400078e000e */
[----:B------:R-:W-:Y:S01]  /*5ec0*/  IMAD.MOV.U32 R5, RZ, RZ, R19 ;  /* 0x000000ffff057224 */ /* 0x000fe200078e0013 */
[----:B------:R-:W-:Y:S06]  /*5ed0*/  @!P1 BRA `(.L_x_153) ;  /* 0x00000000002c9947 */ /* 0x000fec0003800000 */
        /* <DEDUP_REMOVED lines=9> */
[----:B------:R-:W-:-:S04]  /*5f70*/  IMAD.WIDE.U32.X R4, R19, UR7, R4, P3 ;  /* 0x0000000713047c25 */ /* 0x000fc800098e0404 */
[----:B------:R-:W-:-:S07]  /*5f80*/  IMAD.MOV.U32 R6, RZ, RZ, R4 ;  /* 0x000000ffff067224 */ /* 0x000fce00078e0004 */
.L_x_153:
[----:B------:R-:W-:Y:S01]  /*5f90*/  ULDC UR4, c[0x0][0x648] ;  /* 0x0001920000047ab9 */ /* 0x000fe20000000800 */
[----:B------:R-:W-:Y:S01]  /*5fa0*/  LOP3.LUT R4, R20, UR16, RZ, 0xc0, !PT ;  /* 0x0000001014047c12 */ /* 0x000fe2000f8ec0ff */
[----:B------:R-:W-:Y:S01]  /*5fb0*/  ULDC UR5, c[0x0][0x610] ;  /* 0x0001840000057ab9 */ /* 0x000fe20000000800 */
[----:B------:R-:W-:Y:S01]  /*5fc0*/  SHF.R.U64 R5, R6, UR4, R5 ;  /* 0x0000000406057c19 */ /* 0x000fe20008001205 */
[----:B------:R-:W-:Y:S01]  /*5fd0*/  ULDC UR4, c[0x0][0x638] ;  /* 0x00018e0000047ab9 */ /* 0x000fe20000000800 */
[----:B------:R-:W-:-:S03]  /*5fe0*/  LOP3.LUT R15, R15, UR15, RZ, 0xc0, !PT ;  /* 0x0000000f0f0f7c12 */ /* 0x000fc6000f8ec0ff */
[----:B------:R-:W-:Y:S02]  /*5ff0*/  IMAD.MOV R7, RZ, RZ, -R5 ;  /* 0x000000ffff077224 */ /* 0x000fe400078e0a05 */
[----:B------:R-:W-:Y:S02]  /*6000*/  IMAD R4, R5, UR17, R4 ;  /* 0x0000001105047c24 */ /* 0x000fe4000f8e0204 */
[----:B------:R-:W-:Y:S01]  /*6010*/  IMAD R14, R7, UR4, R14 ;  /* 0x00000004070e7c24 */ /* 0x000fe2000f8e020e */
[----:B------:R-:W-:Y:S01]  /*6020*/  ULDC UR4, c[0x0][0x600] ;  /* 0x0001800000047ab9 */ /* 0x000fe20000000800 */
[----:B------:R-:W-:Y:S02]  /*6030*/  IMAD R13, R4, UR5, R13 ;  /* 0x00000005040d7c24 */ /* 0x000fe4000f8e020d */
[----:B------:R-:W-:Y:S02]  /*6040*/  IMAD R14, R14, UR4, R15 ;  /* 0x000000040e0e7c24 */ /* 0x000fe4000f8e020f */
[----:B------:R-:W-:-:S03]  /*6050*/  IMAD.MOV.U32 R4, RZ, RZ, 0x1 ;  /* 0x00000001ff047424 */ /* 0x000fc600078e00ff */
[----:B------:R-:W-:Y:S02]  /*6060*/  SEL R19, R14, R13, !P4 ;  /* 0x0000000d0e137207 */ /* 0x000fe40006000000 */
[----:B------:R-:W-:-:S07]  /*6070*/  SEL R22, R13, R14, !P4 ;  /* 0x0000000e0d167207 */ /* 0x000fce0006000000 */
.L_x_151:
[----:B------:R-:W-:Y:S05]  /*6080*/  BSYNC B1 ;  /* 0x0000000000017941 */ /* 0x000fea0003800000 */
.L_x_150:
[----:B------:R-:W-:-:S13]  /*6090*/  LOP3.LUT P1, RZ, R4, 0xff, RZ, 0xc0, !PT ;  /* 0x000000ff04ff7812 */ /* 0x000fda000782c0ff */
[----:B------:R-:W-:Y:S05]  /*60a0*/  @P1 BRA `(.L_x_154) ;  /* 0xfffffff400281947 */ /* 0x000fea000383ffff */
[----:B------:R-:W-:Y:S05]  /*60b0*/  BSYNC B0 ;  /* 0x0000000000007941 */ /* 0x000fea0003800000 */
.L_x_142:
[----:B------:R-:W-:-:S03]  /*60c0*/  UMOV UR4, 0xffffffff ;  /* 0xffffffff00047882 */ /* 0x000fc60000000000 */
[----:B------:R-:W-:Y:S05]  /*60d0*/  BRA.DIV UR4, `(.L_x_155) ;  /* 0x0000001e040c7947 */ /* 0x000fea000b800000 */
[----:B------:R-:W-:-:S13]  /*60e0*/  ELECT P6, URZ, PT ;  /* 0x00000000003f782f */ /* 0x000fda00038c0000 */
.L_x_212:
[----:B------:R-:W-:Y:S04]  /*60f0*/  BSSY B0, `(.L_x_156) ;  /* 0x000019c000007945 */ /* 0x000fe80003800000 */
[----:B------:R-:W-:Y:S05]  /*6100*/  @!P6 BRA `(.L_x_157) ;  /* 0x000000180068e947 */ /* 0x000fea0003800000 */
[----:B------:R-:W-:-:S04]  /*6110*/  LOP3.LUT R23, R23, 0x2, RZ, 0xfc, !PT ;  /* 0x0000000217177812 */ /* 0x000fc800078efcff */
[----:B------:R-:W-:-:S13]  /*6120*/  ISETP.NE.AND P0, PT, R23, 0x3, PT ;  /* 0x000000031700780c */ /* 0x000fda0003f05270 */
[----:B------:R-:W-:Y:S05]  /*6130*/  @!P0 BRA `(.L_x_158) ;  /* 0x0000000000048947 */ /* 0x000fea0003800000 */
[----:B------:R-:W-:Y:S01]  /*6140*/  BPT.TRAP 0x1 ;  /* 0x000000040000795c */ /* 0x000fe20000300000 */
.L_x_158:
[----:B------:R-:W0:Y:S01]  /*6150*/  S2R R5, SR_CgaCtaId ;  /* 0x0000000000057919 */ /* 0x000e220000008800 */
[----:B------:R-:W-:Y:S02]  /*6160*/  MOV R0, 0x400 ;  /* 0x0000040000007802 */ /* 0x000fe40000000f00 */
[----:B------:R-:W-:Y:S02]  /*6170*/  SHF.L.U32 R2, R3, 0x1f, RZ ;  /* 0x0000001f03027819 */ /* 0x000fe400000006ff */
[----:B0-----:R-:W-:-:S05]  /*6180*/  LEA R5, R5, R0, 0x18 ;  /* 0x0000000005057211 */ /* 0x001fca00078ec0ff */
[----:B------:R-:W-:-:S04]  /*6190*/  VIADD R5, R5, 0x168 ;  /* 0x0000016805057836 */ /* 0x000fc80000000000 */
[C---:B------:R-:W-:Y:S02]  /*61a0*/  IMAD R7, R8.reuse, 0x8, R5 ;  /* 0x0000000808077824 */ /* 0x040fe400078e0205 */
[----:B------:R-:W-:Y:S02]  /*61b0*/  VIADD R8, R8, 0x1 ;  /* 0x0000000108087836 */ /* 0x000fe40000000000 */
[----:B------:R-:W0:Y:S03]  /*61c0*/  SYNCS.PHASECHK.TRANS64.TRYWAIT P0, [R7+URZ], R2 ;  /* 0x00000002070075a7 */ /* 0x000e26000800017f */
[----:B------:R-:W-:-:S04]  /*61d0*/  ISETP.NE.AND P1, PT, R8, 0x2d, PT ;  /* 0x0000002d0800780c */ /* 0x000fc80003f25270 */
[----:B------:R-:W-:Y:S02]  /*61e0*/  SEL R0, RZ, 0x1, P1 ;  /* 0x00000001ff007807 */ /* 0x000fe40000800000 */
[----:B------:R-:W-:Y:S02]  /*61f0*/  SEL R8, R8, RZ, P1 ;  /* 0x000000ff08087207 */ /* 0x000fe40000800000 */
[----:B------:R-:W-:-:S03]  /*6200*/  LOP3.LUT R9, R3, R0, RZ, 0x3c, !PT ;  /* 0x0000000003097212 */ /* 0x000fc600078e3cff */
[----:B------:R-:W-:Y:S01]  /*6210*/  IMAD R6, R8, 0x8, R5 ;  /* 0x0000000808067824 */ /* 0x000fe200078e0205 */
[----:B------:R-:W-:Y:S01]  /*6220*/  SHF.L.U32 R3, R9, 0x1f, RZ ;  /* 0x0000001f09037819 */ /* 0x000fe200000006ff */
[----:B0-----:R-:W-:Y:S06]  /*6230*/  @!P0 BRA `(.L_x_159) ;  /* 0x0000001800d48947 */ /* 0x001fec0003800000 */
.L_x_213:
[----:B------:R-:W1:Y:S01]  /*6240*/  SYNCS.PHASECHK.TRANS64.TRYWAIT P0, [R6+URZ], R3 ;  /* 0x00000003060075a7 */ /* 0x000e62000800017f */
[----:B------:R-:W-:-:S05]  /*6250*/  VIADD R0, R8, 0x1 ;  /* 0x0000000108007836 */ /* 0x000fca0000000000 */
[----:B------:R-:W-:-:S04]  /*6260*/  ISETP.NE.AND P1, PT, R0, 0x2d, PT ;  /* 0x0000002d0000780c */ /* 0x000fc80003f25270 */
[----:B0-----:R-:W-:Y:S02]  /*6270*/  SEL R2, RZ, 0x1, P1 ;  /* 0x00000001ff027807 */ /* 0x001fe40000800000 */
[----:B------:R-:W-:Y:S02]  /*6280*/  SEL R0, R0, RZ, P1 ;  /* 0x000000ff00007207 */ /* 0x000fe40000800000 */
[----:B------:R-:W-:-:S03]  /*6290*/  LOP3.LUT R9, R9, R2, RZ, 0x3c, !PT ;  /* 0x0000000209097212 */ /* 0x000fc600078e3cff */
[----:B------:R-:W-:Y:S01]  /*62a0*/  IMAD R7, R0, 0x8, R5 ;  /* 0x0000000800077824 */ /* 0x000fe200078e0205 */
[----:B------:R-:W-:Y:S01]  /*62b0*/  SHF.L.U32 R4, R9, 0x1f, RZ ;  /* 0x0000001f09047819 */ /* 0x000fe200000006ff */
[----:B-1----:R-:W-:Y:S06]  /*62c0*/  @!P0 BRA `(.L_x_160) ;  /* 0x0000001800c48947 */ /* 0x002fec0003800000 */
.L_x_214:
[----:B------:R-:W1:Y:S01]  /*62d0*/  SYNCS.PHASECHK.TRANS64.TRYWAIT P0, [R7+URZ], R4 ;  /* 0x00000004070075a7 */ /* 0x000e62000800017f */
[----:B------:R-:W-:-:S05]  /*62e0*/  VIADD R0, R0, 0x1 ;  /* 0x0000000100007836 */ /* 0x000fca0000000000 */
[----:B------:R-:W-:-:S04]  /*62f0*/  ISETP.NE.AND P1, PT, R0, 0x2d, PT ;  /* 0x0000002d0000780c */ /* 0x000fc80003f25270 */
[----:B------:R-:W-:Y:S02]  /*6300*/  SEL R2, RZ, 0x1, P1 ;  /* 0x00000001ff027807 */ /* 0x000fe40000800000 */
[----:B------:R-:W-:Y:S02]  /*6310*/  SEL R0, R0, RZ, P1 ;  /* 0x000000ff00007207 */ /* 0x000fe40000800000 */
[----:B------:R-:W-:-:S03]  /*6320*/  LOP3.LUT R9, R9, R2, RZ, 0x3c, !PT ;  /* 0x0000000209097212 */ /* 0x000fc600078e3cff */
[----:B0-----:R-:W-:Y:S01]  /*6330*/  IMAD R6, R0, 0x8, R5 ;  /* 0x0000000800067824 */ /* 0x001fe200078e0205 */
[----:B------:R-:W-:Y:S01]  /*6340*/  SHF.L.U32 R3, R9, 0x1f, RZ ;  /* 0x0000001f09037819 */ /* 0x000fe200000006ff */
[----:B-1----:R-:W-:Y:S06]  /*6350*/  @!P0 BRA `(.L_x_161) ;  /* 0x0000001800b48947 */ /* 0x002fec0003800000 */
.L_x_215:
        /* <DEDUP_REMOVED lines=9> */
.L_x_216:
        /* <DEDUP_REMOVED lines=9> */
.L_x_217:
        /* <DEDUP_REMOVED lines=9> */
.L_x_218:
        /* <DEDUP_REMOVED lines=9> */
.L_x_219:
        /* <DEDUP_REMOVED lines=9> */
.L_x_220:
        /* <DEDUP_REMOVED lines=9> */
.L_x_221:
        /* <DEDUP_REMOVED lines=9> */
.L_x_222:
        /* <DEDUP_REMOVED lines=9> */
.L_x_223:
        /* <DEDUP_REMOVED lines=9> */
.L_x_224:
        /* <DEDUP_REMOVED lines=9> */
.L_x_225:
        /* <DEDUP_REMOVED lines=9> */
.L_x_226:
        /* <DEDUP_REMOVED lines=9> */
.L_x_227:
        /* <DEDUP_REMOVED lines=9> */
.L_x_228:
        /* <DEDUP_REMOVED lines=9> */
.L_x_229:
        /* <DEDUP_REMOVED lines=9> */
.L_x_230:
        /* <DEDUP_REMOVED lines=9> */
.L_x_231:
        /* <DEDUP_REMOVED lines=9> */
.L_x_232:
        /* <DEDUP_REMOVED lines=9> */
.L_x_233:
        /* <DEDUP_REMOVED lines=9> */
.L_x_234:
        /* <DEDUP_REMOVED lines=9> */
.L_x_235:
        /* <DEDUP_REMOVED lines=9> */
.L_x_236:
        /* <DEDUP_REMOVED lines=9> */
.L_x_237:
        /* <DEDUP_REMOVED lines=9> */
.L_x_238:
        /* <DEDUP_REMOVED lines=9> */
.L_x_239:
        /* <DEDUP_REMOVED lines=9> */
.L_x_240:
        /* <DEDUP_REMOVED lines=9> */
.L_x_241:
        /* <DEDUP_REMOVED lines=9> */
.L_x_242:
        /* <DEDUP_REMOVED lines=9> */
.L_x_243:
        /* <DEDUP_REMOVED lines=9> */
.L_x_244:
        /* <DEDUP_REMOVED lines=9> */
.L_x_245:
        /* <DEDUP_REMOVED lines=9> */
.L_x_246:
        /* <DEDUP_REMOVED lines=9> */
.L_x_247:
        /* <DEDUP_REMOVED lines=9> */
.L_x_248:
        /* <DEDUP_REMOVED lines=9> */
.L_x_249:
        /* <DEDUP_REMOVED lines=9> */
.L_x_250:
        /* <DEDUP_REMOVED lines=9> */
.L_x_251:
        /* <DEDUP_REMOVED lines=9> */
.L_x_252:
        /* <DEDUP_REMOVED lines=9> */
.L_x_253:
        /* <DEDUP_REMOVED lines=9> */
.L_x_254:
        /* <DEDUP_REMOVED lines=9> */
.L_x_255:
[----:B------:R-:W1:Y:S01]  /*79e0*/  SYNCS.PHASECHK.TRANS64.TRYWAIT P0, [R6+URZ], R3 ;  /* 0x00000003060075a7 */ /* 0x000e62000800017f */
[----:B------:R-:W-:-:S05]  /*79f0*/  VIADD R0, R0, 0x1 ;  /* 0x0000000100007836 */ /* 0x000fca0000000000 */
[----:B------:R-:W-:-:S04]  /*7a00*/  ISETP.NE.AND P1, PT, R0, 0x2d, PT ;  /* 0x0000002d0000780c */ /* 0x000fc80003f25270 */
[----:B------:R-:W-:Y:S02]  /*7a10*/  SEL R2, RZ, 0x1, P1 ;  /* 0x00000001ff027807 */ /* 0x000fe40000800000 */
[----:B------:R-:W-:Y:S02]  /*7a20*/  SEL R0, R0, RZ, P1 ;  /* 0x000000ff00007207 */ /* 0x000fe40000800000 */
[----:B------:R-:W-:Y:S01]  /*7a30*/  LOP3.LUT R2, R9, R2, RZ, 0x3c, !PT ;  /* 0x0000000209027212 */ /* 0x000fe200078e3cff */
[----:B-1----:R-:W-:Y:S06]  /*7a40*/  @!P0 BRA `(.L_x_202) ;  /* 0x00000010002c8947 */ /* 0x002fec0003800000 */
.L_x_256:
[----:B------:R-:W-:Y:S01]  /*7a50*/  IMAD R5, R0, 0x8, R5 ;  /* 0x0000000800057824 */ /* 0x000fe200078e0205 */
[----:B------:R-:W-:-:S07]  /*7a60*/  SHF.L.U32 R0, R2, 0x1f, RZ ;  /* 0x0000001f02007819 */ /* 0x000fce00000006ff */
.L_x_203:
[----:B--2---:R2:W3:Y:S02]  /*7a70*/  SYNCS.PHASECHK.TRANS64.TRYWAIT P0, [R5+URZ], R0 ;  /* 0x00000000050075a7 */ /* 0x0044e4000800017f */
[----:B---3--:R-:W-:Y:S05]  /*7a80*/  @!P0 NANOSLEEP.SYNCS 0x989680 ;  /* 0x009896800000895d */ /* 0x008fea0003900000 */
[----:B------:R-:W3:Y:S02]  /*7a90*/  @!P0 SYNCS.PHASECHK.TRANS64 P0, [R5+URZ], R0 ;  /* 0x00000000050085a7 */ /* 0x000ee4000800007f */
[----:B---3--:R-:W-:Y:S05]  /*7aa0*/  @!P0 BRA `(.L_x_203) ;  /* 0xfffffffc00f08947 */ /* 0x008fea000383ffff */
.L_x_157:
[----:B------:R-:W-:Y:S05]  /*7ab0*/  BSYNC B0 ;  /* 0x0000000000007941 */ /* 0x000fea0003800000 */
.L_x_156:
[----:B------:R-:W-:Y:S05]  /*7ac0*/  EXIT ;  /* 0x000000000000794d */ /* 0x000fea0003800000 */
.L_x_20:
[----:B0-----:R-:W-:-:S04]  /*7ad0*/  IMAD.U32 R3, RZ, RZ, UR44 ;  /* 0x0000002cff037e24 */ /* 0x001fc8000f8e00ff */
[----:B------:R0:W1:Y:S03]  /*7ae0*/  SYNCS.PHASECHK.TRANS64.TRYWAIT P0, [R3+URZ+-0x8], R0 ;  /* 0xfffff800030075a7 */ /* 0x000066000800017f */
[----:B-1----:R-:W-:Y:S05]  /*7af0*/  @!P0 NANOSLEEP.SYNCS 0x989680 ;  /* 0x009896800000895d */ /* 0x002fea0003900000 */
[----:B------:R-:W1:Y:S02]  /*7b00*/  @!P0 SYNCS.PHASECHK.TRANS64 P0, [R3+URZ+-0x8], R0 ;  /* 0xfffff800030085a7 */ /* 0x000e64000800007f */
[----:B-1----:R-:W-:Y:S05]  /*7b10*/  @!P0 BRA `(.L_x_20) ;  /* 0xfffffffc00ec8947 */ /* 0x002fea000383ffff */
[----:B------:R-:W-:Y:S05]  /*7b20*/  BRA `(.L_x_204) ;  /* 0xffffffa000887947 */ /* 0x000fea000383ffff */
.L_x_25:
[----:B-1----:R1:W2:Y:S02]  /*7b30*/  SYNCS.PHASECHK.TRANS64.TRYWAIT P1, [R3+URZ], R0 ;  /* 0x00000000030075a7 */ /* 0x0022a4000802017f */
[----:B--2---:R-:W-:Y:S05]  /*7b40*/  @!P1 NANOSLEEP.SYNCS 0x989680 ;  /* 0x009896800000995d */ /* 0x004fea0003900000 */
[----:B------:R-:W2:Y:S02]  /*7b50*/  @!P1 SYNCS.PHASECHK.TRANS64 P1, [R3+URZ], R0 ;  /* 0x00000000030095a7 */ /* 0x000ea4000802007f */
[----:B--2---:R-:W-:Y:S05]  /*7b60*/  @!P1 BRA `(.L_x_25) ;  /* 0xfffffffc00f09947 */ /* 0x004fea000383ffff */
[----:B------:R-:W-:Y:S05]  /*7b70*/  BRA `(.L_x_24) ;  /* 0xffffffa000f87947 */ /* 0x000fea000383ffff */
.L_x_30:
[----:B-1----:R-:W-:-:S04]  /*7b80*/  IMAD.U32 R5, RZ, RZ, UR4 ;  /* 0x00000004ff057e24 */ /* 0x002fc8000f8e00ff */
[----:B------:R1:W2:Y:S03]  /*7b90*/  SYNCS.PHASECHK.TRANS64.TRYWAIT P1, [R5+URZ], R4 ;  /* 0x00000004050075a7 */ /* 0x0002a6000802017f */
[----:B--2---:R-:W-:Y:S05]  /*7ba0*/  @!P1 NANOSLEEP.SYNCS 0x989680 ;  /* 0x009896800000995d */ /* 0x004fea0003900000 */
[----:B------:R-:W2:Y:S02]  /*7bb0*/  @!P1 SYNCS.PHASECHK.TRANS64 P1, [R5+URZ], R4 ;  /* 0x00000004050095a7 */ /* 0x000ea4000802007f */
[----:B--2---:R-:W-:Y:S05]  /*7bc0*/  @!P1 BRA `(.L_x_30) ;  /* 0xfffffffc00ec9947 */ /* 0x004fea000383ffff */
[----:B------:R-:W-:Y:S05]  /*7bd0*/  BRA `(.L_x_29) ;  /* 0xffffffa400547947 */ /* 0x000fea000383ffff */
.L_x_38:
[----:B0-----:R-:W-:-:S04]  /*7be0*/  IMAD.U32 R4, RZ, RZ, UR44 ;  /* 0x0000002cff047e24 */ /* 0x001fc8000f8e00ff */
[----:B------:R0:W1:Y:S03]  /*7bf0*/  SYNCS.PHASECHK.TRANS64.TRYWAIT P0, [R4+URZ+0x8], R3 ;  /* 0x00000803040075a7 */ /* 0x000066000800017f */
[----:B-1----:R-:W-:Y:S05]  /*7c00*/  @!P0 NANOSLEEP.SYNCS 0x989680 ;  /* 0x009896800000895d */ /* 0x002fea0003900000 */
[----:B------:R-:W1:Y:S02]  /*7c10*/  @!P0 SYNCS.PHASECHK.TRANS64 P0, [R4+URZ+0x8], R3 ;  /* 0x00000803040085a7 */ /* 0x000e64000800007f */
[----:B-1----:R-:W-:Y:S05]  /*7c20*/  @!P0 BRA `(.L_x_38) ;  /* 0xfffffffc00ec8947 */ /* 0x002fea000383ffff */
[----:B------:R-:W-:Y:S05]  /*7c30*/  BRA `(.L_x_205) ;  /* 0xffffffa8004c7947 */ /* 0x000fea000383ffff */
.L_x_143:
[----:B------:R-:W-:Y:S01]  /*7c40*/  BSSY B1, `(.L_x_206) ;  /* 0x0000006000017945 */ /* 0x000fe20003800000 */
[----:B------:R-:W-:-:S07]  /*7c50*/  IMAD.MOV.U32 R15, RZ, RZ, -0x1 ;  /* 0xffffffffff0f7424 */ /* 0x000fce00078e00ff */
[----:B-----5:R-:W-:Y:S05]  /*7c60*/  WARPSYNC.COLLECTIVE R15, `(.L_x_207) ;  /* 0x000000000f0c7348 */ /* 0x020fea0003c00000 */
[----:B------:R-:W-:Y:S02]  /*7c70*/  ELECT P6, UR62, PT ;  /* 0x00000000003e782f */ /* 0x000fe400038c0000 */
[----:B------:R-:W-:Y:S01]  /*7c80*/  MOV R14, UR62 ;  /* 0x0000003e000e7c02 */ /* 0x000fe20008000f00 */
[----:B-----5:R-:W-:Y:S10]  /*7c90*/  ENDCOLLECTIVE ;  /* 0x000000000000791b */ /* 0x020ff40003800000 */
.L_x_207:
[----:B------:R-:W-:Y:S05]  /*7ca0*/  BSYNC B1 ;  /* 0x0000000000017941 */ /* 0x000fea0003800000 */
.L_x_206:
[----:B------:R-:W-:Y:S05]  /*7cb0*/  BRA `(.L_x_208) ;  /* 0xffffffd800307947 */ /* 0x000fea000383ffff */
.L_x_146:
[----:B-1----:R1:W2:Y:S02]  /*7cc0*/  SYNCS.PHASECHK.TRANS64.TRYWAIT P1, [R13+URZ+0x168], R6 ;  /* 0x000168060d0075a7 */ /* 0x0022a4000802017f */
[----:B--2---:R-:W-:Y:S05]  /*7cd0*/  @!P1 NANOSLEEP.SYNCS 0x989680 ;  /* 0x009896800000995d */ /* 0x004fea0003900000 */
[----:B------:R-:W2:Y:S02]  /*7ce0*/  @!P1 SYNCS.PHASECHK.TRANS64 P1, [R13+URZ+0x168], R6 ;  /* 0x000168060d0095a7 */ /* 0x000ea4000802007f */
[----:B--2---:R-:W-:Y:S05]  /*7cf0*/  @!P1 BRA `(.L_x_146) ;  /* 0xfffffffc00f09947 */ /* 0x004fea000383ffff */
[----:B------:R-:W-:Y:S05]  /*7d00*/  BRA `(.L_x_209) ;  /* 0xffffffd800687947 */ /* 0x000fea000383ffff */
.L_x_155:
[----:B------:R-:W-:Y:S01]  /*7d10*/  BSSY B0, `(.L_x_210) ;  /* 0x0000006000007945 */ /* 0x000fe20003800000 */
[----:B------:R-:W-:-:S07]  /*7d20*/  IMAD.MOV.U32 R15, RZ, RZ, -0x1 ;  /* 0xffffffffff0f7424 */ /* 0x000fce00078e00ff */
[----:B-----5:R-:W-:Y:S05]  /*7d30*/  WARPSYNC.COLLECTIVE R15, `(.L_x_211) ;  /* 0x000000000f0c7348 */ /* 0x020fea0003c00000 */
[----:B------:R-:W-:Y:S02]  /*7d40*/  ELECT P6, UR62, PT ;  /* 0x00000000003e782f */ /* 0x000fe400038c0000 */
[----:B------:R-:W-:Y:S01]  /*7d50*/  MOV R14, UR62 ;  /* 0x0000003e000e7c02 */ /* 0x000fe20008000f00 */
[----:B-----5:R-:W-:Y:S10]  /*7d60*/  ENDCOLLECTIVE ;  /* 0x000000000000791b */ /* 0x020ff40003800000 */
.L_x_211:
[----:B------:R-:W-:Y:S05]  /*7d70*/  BSYNC B0 ;  /* 0x0000000000007941 */ /* 0x000fea0003800000 */
.L_x_210:
[----:B------:R-:W-:Y:S05]  /*7d80*/  BRA `(.L_x_212) ;  /* 0xffffffe000d87947 */ /* 0x000fea000383ffff */
.L_x_159:
[----:B0-----:R0:W1:Y:S02]  /*7d90*/  SYNCS.PHASECHK.TRANS64.TRYWAIT P0, [R7+URZ], R2 ;  /* 0x00000002070075a7 */ /* 0x001064000800017f */
[----:B-1----:R-:W-:Y:S05]  /*7da0*/  @!P0 NANOSLEEP.SYNCS 0x989680 ;  /* 0x009896800000895d */ /* 0x002fea0003900000 */
[----:B------:R-:W1:Y:S02]  /*7db0*/  @!P0 SYNCS.PHASECHK.TRANS64 P0, [R7+URZ], R2 ;  /* 0x00000002070085a7 */ /* 0x000e64000800007f */
[----:B-1----:R-:W-:Y:S05]  /*7dc0*/  @!P0 BRA `(.L_x_159) ;  /* 0xfffffffc00f08947 */ /* 0x002fea000383ffff */
[----:B------:R-:W-:Y:S05]  /*7dd0*/  BRA `(.L_x_213) ;  /* 0xffffffe400187947 */ /* 0x000fea000383ffff */
.L_x_160:
[----:B0-----:R0:W1:Y:S02]  /*7de0*/  SYNCS.PHASECHK.TRANS64.TRYWAIT P0, [R6+URZ], R3 ;  /* 0x00000003060075a7 */ /* 0x001064000800017f */
[----:B-1----:R-:W-:Y:S05]  /*7df0*/  @!P0 NANOSLEEP.SYNCS 0x989680 ;  /* 0x009896800000895d */ /* 0x002fea0003900000 */
[----:B------:R-:W1:Y:S02]  /*7e00*/  @!P0 SYNCS.PHASECHK.TRANS64 P0, [R6+URZ], R3 ;  /* 0x00000003060085a7 */ /* 0x000e64000800007f */
[----:B-1----:R-:W-:Y:S05]  /*7e10*/  @!P0 BRA `(.L_x_160) ;  /* 0xfffffffc00f08947 */ /* 0x002fea000383ffff */
[----:B------:R-:W-:Y:S05]  /*7e20*/  BRA `(.L_x_214) ;  /* 0xffffffe400287947 */ /* 0x000fea000383ffff */
.L_x_161:
[----:B0-----:R0:W1:Y:S02]  /*7e30*/  SYNCS.PHASECHK.TRANS64.TRYWAIT P0, [R7+URZ], R4 ;  /* 0x00000004070075a7 */ /* 0x001064000800017f */
[----:B-1----:R-:W-:Y:S05]  /*7e40*/  @!P0 NANOSLEEP.SYNCS 0x989680 ;  /* 0x009896800000895d */ /* 0x002fea0003900000 */
[----:B------:R-:W1:Y:S02]  /*7e50*/  @!P0 SYNCS.PHASECHK.TRANS64 P0, [R7+URZ], R4 ;  /* 0x00000004070085a7 */ /* 0x000e64000800007f */
[----:B-1----:R-:W-:Y:S05]  /*7e60*/  @!P0 BRA `(.L_x_161) ;  /* 0xfffffffc00f08947 */ /* 0x002fea000383ffff */
[----:B------:R-:W-:Y:S05]  /*7e70*/  BRA `(.L_x_215) ;  /* 0xffffffe400387947 */ /* 0x000fea000383ffff */
.L_x_162:
[----:B0-----:R0:W1:Y:S02]  /*7e80*/  SYNCS.PHASECHK.TRANS64.TRYWAIT P0, [R6+URZ], R3 ;  /* 0x00000003060075a7 */ /* 0x001064000800017f */
[----:B-1----:R-:W-:Y:S05]  /*7e90*/  @!P0 NANOSLEEP.SYNCS 0x989680 ;  /* 0x009896800000895d */ /* 0x002fea0003900000 */
[----:B------:R-:W1:Y:S02]  /*7ea0*/  @!P0 SYNCS.PHASECHK.TRANS64 P0, [R6+URZ], R3 ;  /* 0x00000003060085a7 */ /* 0x000e64000800007f */
[----:B-1----:R-:W-:Y:S05]  /*7eb0*/  @!P0 BRA `(.L_x_162) ;  /* 0xfffffffc00f08947 */ /* 0x002fea000383ffff */
[----:B------:R-:W-:Y:S05]  /*7ec0*/  BRA `(.L_x_216) ;  /* 0xffffffe400487947 */ /* 0x000fea000383ffff */
.L_x_163:
[----:B0-----:R0:W1:Y:S02]  /*7ed0*/  SYNCS.PHASECHK.TRANS64.TRYWAIT P0, [R7+URZ], R4 ;  /* 0x00000004070075a7 */ /* 0x001064000800017f */
[----:B-1----:R-:W-:Y:S05]  /*7ee0*/  @!P0 NANOSLEEP.SYNCS 0x989680 ;  /* 0x009896800000895d */ /* 0x002fea0003900000 */
[----:B------:R-:W1:Y:S02]  /*7ef0*/  @!P0 SYNCS.PHASECHK.TRANS64 P0, [R7+URZ], R4 ;  /* 0x00000004070085a7 */ /* 0x000e64000800007f */
[----:B-1----:R-:W-:Y:S05]  /*7f00*/  @!P0 BRA `(.L_x_163) ;  /* 0xfffffffc00f08947 */ /* 0x002fea000383ffff */
[----:B------:R-:W-:Y:S05]  /*7f10*/  BRA `(.L_x_217) ;  /* 0xffffffe400587947 */ /* 0x000fea000383ffff */
.L_x_164:
[----:B0-----:R0:W1:Y:S02]  /*7f20*/  SYNCS.PHASECHK.TRANS64.TRYWAIT P0, [R6+URZ], R3 ;  /* 0x00000003060075a7 */ /* 0x001064000800017f */
[----:B-1----:R-:W-:Y:S05]  /*7f30*/  @!P0 NANOSLEEP.SYNCS 0x989680 ;  /* 0x009896800000895d */ /* 0x002fea0003900000 */
[----:B------:R-:W1:Y:S02]  /*7f40*/  @!P0 SYNCS.PHASECHK.TRANS64 P0, [R6+URZ], R3 ;  /* 0x00000003060085a7 */ /* 0x000e64000800007f */
[----:B-1----:R-:W-:Y:S05]  /*7f50*/  @!P0 BRA `(.L_x_164) ;  /* 0xfffffffc00f08947 */ /* 0x002fea000383ffff */
[----:B------:R-:W-:Y:S05]  /*7f60*/  BRA `(.L_x_218) ;  /* 0xffffffe400687947 */ /* 0x000fea000383ffff */
.L_x_165:
[----:B0-----:R0:W1:Y:S02]  /*7f70*/  SYNCS.PHASECHK.TRANS64.TRYWAIT P0, [R7+URZ], R4 ;  /* 0x00000004070075a7 */ /* 0x001064000800017f */
[----:B-1----:R-:W-:Y:S05]  /*7f80*/  @!P0 NANOSLEEP.SYNCS 0x989680 ;  /* 0x009896800000895d */ /* 0x002fea0003900000 */
[----:B------:R-:W1:Y:S02]  /*7f90*/  @!P0 SYNCS.PHASECHK.TRANS64 P0, [R7+URZ], R4 ;  /* 0x00000004070085a7 */ /* 0x000e64000800007f */
[----:B-1----:R-:W-:Y:S05]  /*7fa0*/  @!P0 BRA `(.L_x_165) ;  /* 0xfffffffc00f08947 */ /* 0x002fea000383ffff */
[----:B------:R-:W-:Y:S05]  /*7fb0*/  BRA `(.L_x_219) ;  /* 0xffffffe400787947 */ /* 0x000fea000383ffff */
.L_x_166:
[----:B0-----:R0:W1:Y:S02]  /*7fc0*/  SYNCS.PHASECHK.TRANS64.TRYWAIT P0, [R6+URZ], R3 ;  /* 0x00000003060075a7 */ /* 0x001064000800017f */
[----:B-1----:R-:W-:Y:S05]  /*7fd0*/  @!P0 NANOSLEEP.SYNCS 0x989680 ;  /* 0x009896800000895d */ /* 0x002fea0003900000 */
[----:B------:R-:W1:Y:S02]  /*7fe0*/  @!P0 SYNCS.PHASECHK.TRANS64 P0, [R6+URZ], R3 ;  /* 0x00000003060085a7 */ /* 0x000e64000800007f */
[----:B-1----:R-:W-:Y:S05]  /*7ff0*/  @!P0 BRA `(.L_x_166) ;  /* 0xfffffffc00f08947 */ /* 0x002fea000383ffff */
[----:B------:R-:W-:Y:S05]  /*8000*/  BRA `(.L_x_220) ;  /* 0xffffffe400887947 */ /* 0x000fea000383ffff */
.L_x_167:
[----:B0-----:R0:W1:Y:S02]  /*8010*/  SYNCS.PHASECHK.TRANS64.TRYWAIT P0, [R7+URZ], R4 ;  /* 0x00000004070075a7 */ /* 0x001064000800017f */
[----:B-1----:R-:W-:Y:S05]  /*8020*/  @!P0 NANOSLEEP.SYNCS 0x989680 ;  /* 0x009896800000895d */ /* 0x002fea0003900000 */
[----:B------:R-:W1:Y:S02]  /*8030*/  @!P0 SYNCS.PHASECHK.TRANS64 P0, [R7+URZ], R4 ;  /* 0x00000004070085a7 */ /* 0x000e64000800007f */
[----:B-1----:R-:W-:Y:S05]  /*8040*/  @!P0 BRA `(.L_x_167) ;  /* 0xfffffffc00f08947 */ /* 0x002fea000383ffff */
[----:B------:R-:W-:Y:S05]  /*8050*/  BRA `(.L_x_221) ;  /* 0xffffffe400987947 */ /* 0x000fea000383ffff */
.L_x_168:
[----:B0-----:R0:W1:Y:S02]  /*8060*/  SYNCS.PHASECHK.TRANS64.TRYWAIT P0, [R6+URZ], R3 ;  /* 0x00000003060075a7 */ /* 0x001064000800017f */
[----:B-1----:R-:W-:Y:S05]  /*8070*/  @!P0 NANOSLEEP.SYNCS 0x989680 ;  /* 0x009896800000895d */ /* 0x002fea0003900000 */
[----:B------:R-:W1:Y:S02]  /*8080*/  @!P0 SYNCS.PHASECHK.TRANS64 P0, [R6+URZ], R3 ;  /* 0x00000003060085a7 */ /* 0x000e64000800007f */
[----:B-1----:R-:W-:Y:S05]  /*8090*/  @!P0 BRA `(.L_x_168) ;  /* 0xfffffffc00f08947 */ /* 0x002fea000383ffff */
[----:B------:R-:W-:Y:S05]  /*80a0*/  BRA `(.L_x_222) ;  /* 0xffffffe400a87947 */ /* 0x000fea000383ffff */
.L_x_169:
[----:B0-----:R0:W1:Y:S02]  /*80b0*/  SYNCS.PHASECHK.TRANS64.TRYWAIT P0, [R7+URZ], R4 ;  /* 0x00000004070075a7 */ /* 0x001064000800017f */
[----:B-1----:R-:W-:Y:S05]  /*80c0*/  @!P0 NANOSLEEP.SYNCS 0x989680 ;  /* 0x009896800000895d */ /* 0x002fea0003900000 */
[----:B------:R-:W1:Y:S02]  /*80d0*/  @!P0 SYNCS.PHASECHK.TRANS64 P0, [R7+URZ], R4 ;  /* 0x00000004070085a7 */ /* 0x000e64000800007f */
[----:B-1----:R-:W-:Y:S05]  /*80e0*/  @!P0 BRA `(.L_x_169) ;  /* 0xfffffffc00f08947 */ /* 0x002fea000383ffff */
[----:B------:R-:W-:Y:S05]  /*80f0*/  BRA `(.L_x_223) ;  /* 0xffffffe400b87947 */ /* 0x000fea000383ffff */
.L_x_170:
[----:B0-----:R0:W1:Y:S02]  /*8100*/  SYNCS.PHASECHK.TRANS64.TRYWAIT P0, [R6+URZ], R3 ;  /* 0x00000003060075a7 */ /* 0x001064000800017f */
[----:B-1----:R-:W-:Y:S05]  /*8110*/  @!P0 NANOSLEEP.SYNCS 0x989680 ;  /* 0x009896800000895d */ /* 0x002fea0003900000 */
[----:B------:R-:W1:Y:S02]  /*8120*/  @!P0 SYNCS.PHASECHK.TRANS64 P0, [R6+URZ], R3 ;  /* 0x00000003060085a7 */ /* 0x000e64000800007f */
[----:B-1----:R-:W-:Y:S05]  /*8130*/  @!P0 BRA `(.L_x_170) ;  /* 0xfffffffc00f08947 */ /* 0x002fea000383ffff */
[----:B------:R-:W-:Y:S05]  /*8140*/  BRA `(.L_x_224) ;  /* 0xffffffe400c87947 */ /* 0x000fea000383ffff */
.L_x_171:
[----:B0-----:R0:W1:Y:S02]  /*8150*/  SYNCS.PHASECHK.TRANS64.TRYWAIT P0, [R7+URZ], R4 ;  /* 0x00000004070075a7 */ /* 0x001064000800017f */
[----:B-1----:R-:W-:Y:S05]  /*8160*/  @!P0 NANOSLEEP.SYNCS 0x989680 ;  /* 0x009896800000895d */ /* 0x002fea0003900000 */
[----:B------:R-:W1:Y:S02]  /*8170*/  @!P0 SYNCS.PHASECHK.TRANS64 P0, [R7+URZ], R4 ;  /* 0x00000004070085a7 */ /* 0x000e64000800007f */
[----:B-1----:R-:W-:Y:S05]  /*8180*/  @!P0 BRA `(.L_x_171) ;  /* 0xfffffffc00f08947 */ /* 0x002fea000383ffff */
[----:B------:R-:W-:Y:S05]  /*8190*/  BRA `(.L_x_225) ;  /* 0xffffffe400d87947 */ /* 0x000fea000383ffff */
.L_x_172:
[----:B0-----:R0:W1:Y:S02]  /*81a0*/  SYNCS.PHASECHK.TRANS64.TRYWAIT P0, [R6+URZ], R3 ;  /* 0x00000003060075a7 */ /* 0x001064000800017f */
[----:B-1----:R-:W-:Y:S05]  /*81b0*/  @!P0 NANOSLEEP.SYNCS 0x989680 ;  /* 0x009896800000895d */ /* 0x002fea0003900000 */
[----:B------:R-:W1:Y:S02]  /*81c0*/  @!P0 SYNCS.PHASECHK.TRANS64 P0, [R6+URZ], R3 ;  /* 0x00000003060085a7 */ /* 0x000e64000800007f */
[----:B-1----:R-:W-:Y:S05]  /*81d0*/  @!P0 BRA `(.L_x_172) ;  /* 0xfffffffc00f08947 */ /* 0x002fea000383ffff */
[----:B------:R-:W-:Y:S05]  /*81e0*/  BRA `(.L_x_226) ;  /* 0xffffffe400e87947 */ /* 0x000fea000383ffff */
.L_x_173:
[----:B0-----:R0:W1:Y:S02]  /*81f0*/  SYNCS.PHASECHK.TRANS64.TRYWAIT P0, [R7+URZ], R4 ;  /* 0x00000004070075a7 */ /* 0x001064000800017f */
[----:B-1----:R-:W-:Y:S05]  /*8200*/  @!P0 NANOSLEEP.SYNCS 0x989680 ;  /* 0x009896800000895d */ /* 0x002fea0003900000 */
[----:B------:R-:W1:Y:S02]  /*8210*/  @!P0 SYNCS.PHASECHK.TRANS64 P0, [R7+URZ], R4 ;  /* 0x00000004070085a7 */ /* 0x000e64000800007f */
[----:B-1----:R-:W-:Y:S05]  /*8220*/  @!P0 BRA `(.L_x_173) ;  /* 0xfffffffc00f08947 */ /* 0x002fea000383ffff */
[----:B------:R-:W-:Y:S05]  /*8230*/  BRA `(.L_x_227) ;  /* 0xffffffe400f87947 */ /* 0x000fea000383ffff */
.L_x_174:
[----:B0-----:R0:W1:Y:S02]  /*8240*/  SYNCS.PHASECHK.TRANS64.TRYWAIT P0, [R6+URZ], R3 ;  /* 0x00000003060075a7 */ /* 0x001064000800017f */
[----:B-1----:R-:W-:Y:S05]  /*8250*/  @!P0 NANOSLEEP.SYNCS 0x989680 ;  /* 0x009896800000895d */ /* 0x002fea0003900000 */
[----:B------:R-:W1:Y:S02]  /*8260*/  @!P0 SYNCS.PHASECHK.TRANS64 P0, [R6+URZ], R3 ;  /* 0x00000003060085a7 */ /* 0x000e64000800007f */
[----:B-1----:R-:W-:Y:S05]  /*8270*/  @!P0 BRA `(.L_x_174) ;  /* 0xfffffffc00f08947 */ /* 0x002fea000383ffff */
[----:B------:R-:W-:Y:S05]  /*8280*/  BRA `(.L_x_228) ;  /* 0xffffffe800087947 */ /* 0x000fea000383ffff */
.L_x_175:
[----:B0-----:R0:W1:Y:S02]  /*8290*/  SYNCS.PHASECHK.TRANS64.TRYWAIT P0, [R7+URZ], R4 ;  /* 0x00000004070075a7 */ /* 0x001064000800017f */
[----:B-1----:R-:W-:Y:S05]  /*82a0*/  @!P0 NANOSLEEP.SYNCS 0x989680 ;  /* 0x009896800000895d */ /* 0x002fea0003900000 */
[----:B------:R-:W1:Y:S02]  /*82b0*/  @!P0 SYNCS.PHASECHK.TRANS64 P0, [R7+URZ], R4 ;  /* 0x00000004070085a7 */ /* 0x000e64000800007f */
[----:B-1----:R-:W-:Y:S05]  /*82c0*/  @!P0 BRA `(.L_x_175) ;  /* 0xfffffffc00f08947 */ /* 0x002fea000383ffff */
[----:B------:R-:W-:Y:S05]  /*82d0*/  BRA `(.L_x_229) ;  /* 0xffffffe800187947 */ /* 0x000fea000383ffff */
.L_x_176:
[----:B0-----:R0:W1:Y:S02]  /*82e0*/  SYNCS.PHASECHK.TRANS64.TRYWAIT P0, [R6+URZ], R3 ;  /* 0x00000003060075a7 */ /* 0x001064000800017f */
[----:B-1----:R-:W-:Y:S05]  /*82f0*/  @!P0 NANOSLEEP.SYNCS 0x989680 ;  /* 0x009896800000895d */ /* 0x002fea0003900000 */
[----:B------:R-:W1:Y:S02]  /*8300*/  @!P0 SYNCS.PHASECHK.TRANS64 P0, [R6+URZ], R3 ;  /* 0x00000003060085a7 */ /* 0x000e64000800007f */
[----:B-1----:R-:W-:Y:S05]  /*8310*/  @!P0 BRA `(.L_x_176) ;  /* 0xfffffffc00f08947 */ /* 0x002fea000383ffff */
[----:B------:R-:W-:Y:S05]  /*8320*/  BRA `(.L_x_230) ;  /* 0xffffffe800287947 */ /* 0x000fea000383ffff */
.L_x_177:
[----:B0-----:R0:W1:Y:S02]  /*8330*/  SYNCS.PHASECHK.TRANS64.TRYWAIT P0, [R7+URZ], R4 ;  /* 0x00000004070075a7 */ /* 0x001064000800017f */
[----:B-1----:R-:W-:Y:S05]  /*8340*/  @!P0 NANOSLEEP.SYNCS 0x989680 ;  /* 0x009896800000895d */ /* 0x002fea0003900000 */
[----:B------:R-:W1:Y:S02]  /*8350*/  @!P0 SYNCS.PHASECHK.TRANS64 P0, [R7+URZ], R4 ;  /* 0x00000004070085a7 */ /* 0x000e64000800007f */
[----:B-1----:R-:W-:Y:S05]  /*8360*/  @!P0 BRA `(.L_x_177) ;  /* 0xfffffffc00f08947 */ /* 0x002fea000383ffff */
[----:B------:R-:W-:Y:S05]  /*8370*/  BRA `(.L_x_231) ;  /* 0xffffffe800387947 */ /* 0x000fea000383ffff */
.L_x_178:
[----:B0-----:R0:W1:Y:S02]  /*8380*/  SYNCS.PHASECHK.TRANS64.TRYWAIT P0, [R6+URZ], R3 ;  /* 0x00000003060075a7 */ /* 0x001064000800017f */
[----:B-1----:R-:W-:Y:S05]  /*8390*/  @!P0 NANOSLEEP.SYNCS 0x989680 ;  /* 0x009896800000895d */ /* 0x002fea0003900000 */
[----:B------:R-:W1:Y:S02]  /*83a0*/  @!P0 SYNCS.PHASECHK.TRANS64 P0, [R6+URZ], R3 ;  /* 0x00000003060085a7 */ /* 0x000e64000800007f */
[----:B-1----:R-:W-:Y:S05]  /*83b0*/  @!P0 BRA `(.L_x_178) ;  /* 0xfffffffc00f08947 */ /* 0x002fea000383ffff */
[----:B------:R-:W-:Y:S05]  /*83c0*/  BRA `(.L_x_232) ;  /* 0xffffffe800487947 */ /* 0x000fea000383ffff */
.L_x_179:
[----:B0-----:R0:W1:Y:S02]  /*83d0*/  SYNCS.PHASECHK.TRANS64.TRYWAIT P0, [R7+URZ], R4 ;  /* 0x00000004070075a7 */ /* 0x001064000800017f */
[----:B-1----:R-:W-:Y:S05]  /*83e0*/  @!P0 NANOSLEEP.SYNCS 0x989680 ;  /* 0x009896800000895d */ /* 0x002fea0003900000 */
[----:B------:R-:W1:Y:S02]  /*83f0*/  @!P0 SYNCS.PHASECHK.TRANS64 P0, [R7+URZ], R4 ;  /* 0x00000004070085a7 */ /* 0x000e64000800007f */
[----:B-1----:R-:W-:Y:S05]  /*8400*/  @!P0 BRA `(.L_x_179) ;  /* 0xfffffffc00f08947 */ /* 0x002fea000383ffff */
[----:B------:R-:W-:Y:S05]  /*8410*/  BRA `(.L_x_233) ;  /* 0xffffffe800587947 */ /* 0x000fea000383ffff */
.L_x_180:
[----:B0-----:R0:W1:Y:S02]  /*8420*/  SYNCS.PHASECHK.TRANS64.TRYWAIT P0, [R6+URZ], R3 ;  /* 0x00000003060075a7 */ /* 0x001064000800017f */
[----:B-1----:R-:W-:Y:S05]  /*8430*/  @!P0 NANOSLEEP.SYNCS 0x989680 ;  /* 0x009896800000895d */ /* 0x002fea0003900000 */
[----:B------:R-:W1:Y:S02]  /*8440*/  @!P0 SYNCS.PHASECHK.TRANS64 P0, [R6+URZ], R3 ;  /* 0x00000003060085a7 */ /* 0x000e64000800007f */
[----:B-1----:R-:W-:Y:S05]  /*8450*/  @!P0 BRA `(.L_x_180) ;  /* 0xfffffffc00f08947 */ /* 0x002fea000383ffff */
[----:B------:R-:W-:Y:S05]  /*8460*/  BRA `(.L_x_234) ;  /* 0xffffffe800687947 */ /* 0x000fea000383ffff */
.L_x_181:
[----:B0-----:R0:W1:Y:S02]  /*8470*/  SYNCS.PHASECHK.TRANS64.TRYWAIT P0, [R7+URZ], R4 ;  /* 0x00000004070075a7 */ /* 0x001064000800017f */
[----:B-1----:R-:W-:Y:S05]  /*8480*/  @!P0 NANOSLEEP.SYNCS 0x989680 ;  /* 0x009896800000895d */ /* 0x002fea0003900000 */
[----:B------:R-:W1:Y:S02]  /*8490*/  @!P0 SYNCS.PHASECHK.TRANS64 P0, [R7+URZ], R4 ;  /* 0x00000004070085a7 */ /* 0x000e64000800007f */
[----:B-1----:R-:W-:Y:S05]  /*84a0*/  @!P0 BRA `(.L_x_181) ;  /* 0xfffffffc00f08947 */ /* 0x002fea000383ffff */
[----:B------:R-:W-:Y:S05]  /*84b0*/  BRA `(.L_x_235) ;  /* 0xffffffe800787947 */ /* 0x000fea000383ffff */
.L_x_182:
[----:B0-----:R0:W1:Y:S02]  /*84c0*/  SYNCS.PHASECHK.TRANS64.TRYWAIT P0, [R6+URZ], R3 ;  /* 0x00000003060075a7 */ /* 0x001064000800017f */
[----:B-1----:R-:W-:Y:S05]  /*84d0*/  @!P0 NANOSLEEP.SYNCS 0x989680 ;  /* 0x009896800000895d */ /* 0x002fea0003900000 */
[----:B------:R-:W1:Y:S02]  /*84e0*/  @!P0 SYNCS.PHASECHK.TRANS64 P0, [R6+URZ], R3 ;  /* 0x00000003060085a7 */ /* 0x000e64000800007f */
[----:B-1----:R-:W-:Y:S05]  /*84f0*/  @!P0 BRA `(.L_x_182) ;  /* 0xfffffffc00f08947 */ /* 0x002fea000383ffff */
[----:B------:R-:W-:Y:S05]  /*8500*/  BRA `(.L_x_236) ;  /* 0xffffffe800887947 */ /* 0x000fea000383ffff */
.L_x_183:
[----:B0-----:R0:W1:Y:S02]  /*8510*/  SYNCS.PHASECHK.TRANS64.TRYWAIT P0, [R7+URZ], R4 ;  /* 0x00000004070075a7 */ /* 0x001064000800017f */
[----:B-1----:R-:W-:Y:S05]  /*8520*/  @!P0 NANOSLEEP.SYNCS 0x989680 ;  /* 0x009896800000895d */ /* 0x002fea0003900000 */
[----:B------:R-:W1:Y:S02]  /*8530*/  @!P0 SYNCS.PHASECHK.TRANS64 P0, [R7+URZ], R4 ;  /* 0x00000004070085a7 */ /* 0x000e64000800007f */
[----:B-1----:R-:W-:Y:S05]  /*8540*/  @!P0 BRA `(.L_x_183) ;  /* 0xfffffffc00f08947 */ /* 0x002fea000383ffff */
[----:B------:R-:W-:Y:S05]  /*8550*/  BRA `(.L_x_237) ;  /* 0xffffffe800987947 */ /* 0x000fea000383ffff */
.L_x_184:
[----:B0-----:R0:W1:Y:S02]  /*8560*/  SYNCS.PHASECHK.TRANS64.TRYWAIT P0, [R6+URZ], R3 ;  /* 0x00000003060075a7 */ /* 0x001064000800017f */
[----:B-1----:R-:W-:Y:S05]  /*8570*/  @!P0 NANOSLEEP.SYNCS 0x989680 ;  /* 0x009896800000895d */ /* 0x002fea0003900000 */
[----:B------:R-:W1:Y:S02]  /*8580*/  @!P0 SYNCS.PHASECHK.TRANS64 P0, [R6+URZ], R3 ;  /* 0x00000003060085a7 */ /* 0x000e64000800007f */
[----:B-1----:R-:W-:Y:S05]  /*8590*/  @!P0 BRA `(.L_x_184) ;  /* 0xfffffffc00f08947 */ /* 0x002fea000383ffff */
[----:B------:R-:W-:Y:S05]  /*85a0*/  BRA `(.L_x_238) ;  /* 0xffffffe800a87947 */ /* 0x000fea000383ffff */
.L_x_185:
[----:B0-----:R0:W1:Y:S02]  /*85b0*/  SYNCS.PHASECHK.TRANS64.TRYWAIT P0, [R7+URZ], R4 ;  /* 0x00000004070075a7 */ /* 0x001064000800017f */
[----:B-1----:R-:W-:Y:S05]  /*85c0*/  @!P0 NANOSLEEP.SYNCS 0x989680 ;  /* 0x009896800000895d */ /* 0x002fea0003900000 */
[----:B------:R-:W1:Y:S02]  /*85d0*/  @!P0 SYNCS.PHASECHK.TRANS64 P0, [R7+URZ], R4 ;  /* 0x00000004070085a7 */ /* 0x000e64000800007f */
[----:B-1----:R-:W-:Y:S05]  /*85e0*/  @!P0 BRA `(.L_x_185) ;  /* 0xfffffffc00f08947 */ /* 0x002fea000383ffff */
[----:B------:R-:W-:Y:S05]  /*85f0*/  BRA `(.L_x_239) ;  /* 0xffffffe800b87947 */ /* 0x000fea000383ffff */
.L_x_186:
[----:B0-----:R0:W1:Y:S02]  /*8600*/  SYNCS.PHASECHK.TRANS64.TRYWAIT P0, [R6+URZ], R3 ;  /* 0x00000003060075a7 */ /* 0x001064000800017f */
[----:B-1----:R-:W-:Y:S05]  /*8610*/  @!P0 NANOSLEEP.SYNCS 0x989680 ;  /* 0x009896800000895d */ /* 0x002fea0003900000 */
[----:B------:R-:W1:Y:S02]  /*8620*/  @!P0 SYNCS.PHASECHK.TRANS64 P0, [R6+URZ], R3 ;  /* 0x00000003060085a7 */ /* 0x000e64000800007f */
[----:B-1----:R-:W-:Y:S05]  /*8630*/  @!P0 BRA `(.L_x_186) ;  /* 0xfffffffc00f08947 */ /* 0x002fea000383ffff */
[----:B------:R-:W-:Y:S05]  /*8640*/  BRA `(.L_x_240) ;  /* 0xffffffe800c87947 */ /* 0x000fea000383ffff */
.L_x_187:
[----:B0-----:R0:W1:Y:S02]  /*8650*/  SYNCS.PHASECHK.TRANS64.TRYWAIT P0, [R7+URZ], R4 ;  /* 0x00000004070075a7 */ /* 0x001064000800017f */
[----:B-1----:R-:W-:Y:S05]  /*8660*/  @!P0 NANOSLEEP.SYNCS 0x989680 ;  /* 0x009896800000895d */ /* 0x002fea0003900000 */
[----:B------:R-:W1:Y:S02]  /*8670*/  @!P0 SYNCS.PHASECHK.TRANS64 P0, [R7+URZ], R4 ;  /* 0x00000004070085a7 */ /* 0x000e64000800007f */
[----:B-1----:R-:W-:Y:S05]  /*8680*/  @!P0 BRA `(.L_x_187) ;  /* 0xfffffffc00f08947 */ /* 0x002fea000383ffff */
[----:B------:R-:W-:Y:S05]  /*8690*/  BRA `(.L_x_241) ;  /* 0xffffffe800d87947 */ /* 0x000fea000383ffff */
.L_x_188:
[----:B0-----:R0:W1:Y:S02]  /*86a0*/  SYNCS.PHASECHK.TRANS64.TRYWAIT P0, [R6+URZ], R3 ;  /* 0x00000003060075a7 */ /* 0x001064000800017f */
[----:B-1----:R-:W-:Y:S05]  /*86b0*/  @!P0 NANOSLEEP.SYNCS 0x989680 ;  /* 0x009896800000895d */ /* 0x002fea0003900000 */
[----:B------:R-:W1:Y:S02]  /*86c0*/  @!P0 SYNCS.PHASECHK.TRANS64 P0, [R6+URZ], R3 ;  /* 0x00000003060085a7 */ /* 0x000e64000800007f */
[----:B-1----:R-:W-:Y:S05]  /*86d0*/  @!P0 BRA `(.L_x_188) ;  /* 0xfffffffc00f08947 */ /* 0x002fea000383ffff */
[----:B------:R-:W-:Y:S05]  /*86e0*/  BRA `(.L_x_242) ;  /* 0xffffffe800e87947 */ /* 0x000fea000383ffff */
.L_x_189:
[----:B0-----:R0:W1:Y:S02]  /*86f0*/  SYNCS.PHASECHK.TRANS64.TRYWAIT P0, [R7+URZ], R4 ;  /* 0x00000004070075a7 */ /* 0x001064000800017f */
[----:B-1----:R-:W-:Y:S05]  /*8700*/  @!P0 NANOSLEEP.SYNCS 0x989680 ;  /* 0x009896800000895d */ /* 0x002fea0003900000 */
[----:B------:R-:W1:Y:S02]  /*8710*/  @!P0 SYNCS.PHASECHK.TRANS64 P0, [R7+URZ], R4 ;  /* 0x00000004070085a7 */ /* 0x000e64000800007f */
[----:B-1----:R-:W-:Y:S05]  /*8720*/  @!P0 BRA `(.L_x_189) ;  /* 0xfffffffc00f08947 */ /* 0x002fea000383ffff */
[----:B------:R-:W-:Y:S05]  /*8730*/  BRA `(.L_x_243) ;  /* 0xffffffe800f87947 */ /* 0x000fea000383ffff */
.L_x_190:
[----:B0-----:R0:W1:Y:S02]  /*8740*/  SYNCS.PHASECHK.TRANS64.TRYWAIT P0, [R6+URZ], R3 ;  /* 0x00000003060075a7 */ /* 0x001064000800017f */
[----:B-1----:R-:W-:Y:S05]  /*8750*/  @!P0 NANOSLEEP.SYNCS 0x989680 ;  /* 0x009896800000895d */ /* 0x002fea0003900000 */
[----:B------:R-:W1:Y:S02]  /*8760*/  @!P0 SYNCS.PHASECHK.TRANS64 P0, [R6+URZ], R3 ;  /* 0x00000003060085a7 */ /* 0x000e64000800007f */
[----:B-1----:R-:W-:Y:S05]  /*8770*/  @!P0 BRA `(.L_x_190) ;  /* 0xfffffffc00f08947 */ /* 0x002fea000383ffff */
[----:B------:R-:W-:Y:S05]  /*8780*/  BRA `(.L_x_244) ;  /* 0xffffffec00087947 */ /* 0x000fea000383ffff */
.L_x_191:
[----:B0-----:R0:W1:Y:S02]  /*8790*/  SYNCS.PHASECHK.TRANS64.TRYWAIT P0, [R7+URZ], R4 ;  /* 0x00000004070075a7 */ /* 0x001064000800017f */
[----:B-1----:R-:W-:Y:S05]  /*87a0*/  @!P0 NANOSLEEP.SYNCS 0x989680 ;  /* 0x009896800000895d */ /* 0x002fea0003900000 */
[----:B------:R-:W1:Y:S02]  /*87b0*/  @!P0 SYNCS.PHASECHK.TRANS64 P0, [R7+URZ], R4 ;  /* 0x00000004070085a7 */ /* 0x000e64000800007f */
[----:B-1----:R-:W-:Y:S05]  /*87c0*/  @!P0 BRA `(.L_x_191) ;  /* 0xfffffffc00f08947 */ /* 0x002fea000383ffff */
[----:B------:R-:W-:Y:S05]  /*87d0*/  BRA `(.L_x_245) ;  /* 0xffffffec00187947 */ /* 0x000fea000383ffff */
.L_x_192:
[----:B0-----:R0:W1:Y:S02]  /*87e0*/  SYNCS.PHASECHK.TRANS64.TRYWAIT P0, [R6+URZ], R3 ;  /* 0x00000003060075a7 */ /* 0x001064000800017f */
[----:B-1----:R-:W-:Y:S05]  /*87f0*/  @!P0 NANOSLEEP.SYNCS 0x989680 ;  /* 0x009896800000895d */ /* 0x002fea0003900000 */
[----:B------:R-:W1:Y:S02]  /*8800*/  @!P0 SYNCS.PHASECHK.TRANS64 P0, [R6+URZ], R3 ;  /* 0x00000003060085a7 */ /* 0x000e64000800007f */
[----:B-1----:R-:W-:Y:S05]  /*8810*/  @!P0 BRA `(.L_x_192) ;  /* 0xfffffffc00f08947 */ /* 0x002fea000383ffff */
[----:B------:R-:W-:Y:S05]  /*8820*/  BRA `(.L_x_246) ;  /* 0xffffffec00287947 */ /* 0x000fea000383ffff */
.L_x_193:
[----:B0-----:R0:W1:Y:S02]  /*8830*/  SYNCS.PHASECHK.TRANS64.TRYWAIT P0, [R7+URZ], R4 ;  /* 0x00000004070075a7 */ /* 0x001064000800017f */
[----:B-1----:R-:W-:Y:S05]  /*8840*/  @!P0 NANOSLEEP.SYNCS 0x989680 ;  /* 0x009896800000895d */ /* 0x002fea0003900000 */
[----:B------:R-:W1:Y:S02]  /*8850*/  @!P0 SYNCS.PHASECHK.TRANS64 P0, [R7+URZ], R4 ;  /* 0x00000004070085a7 */ /* 0x000e64000800007f */
[----:B-1----:R-:W-:Y:S05]  /*8860*/  @!P0 BRA `(.L_x_193) ;  /* 0xfffffffc00f08947 */ /* 0x002fea000383ffff */
[----:B------:R-:W-:Y:S05]  /*8870*/  BRA `(.L_x_247) ;  /* 0xffffffec00387947 */ /* 0x000fea000383ffff */
.L_x_194:
[----:B0-----:R0:W1:Y:S02]  /*8880*/  SYNCS.PHASECHK.TRANS64.TRYWAIT P0, [R6+URZ], R3 ;  /* 0x00000003060075a7 */ /* 0x001064000800017f */
[----:B-1----:R-:W-:Y:S05]  /*8890*/  @!P0 NANOSLEEP.SYNCS 0x989680 ;  /* 0x009896800000895d */ /* 0x002fea0003900000 */
[----:B------:R-:W1:Y:S02]  /*88a0*/  @!P0 SYNCS.PHASECHK.TRANS64 P0, [R6+URZ], R3 ;  /* 0x00000003060085a7 */ /* 0x000e64000800007f */
[----:B-1----:R-:W-:Y:S05]  /*88b0*/  @!P0 BRA `(.L_x_194) ;  /* 0xfffffffc00f08947 */ /* 0x002fea000383ffff */
[----:B------:R-:W-:Y:S05]  /*88c0*/  BRA `(.L_x_248) ;  /* 0xffffffec00487947 */ /* 0x000fea000383ffff */
.L_x_195:
[----:B0-----:R0:W1:Y:S02]  /*88d0*/  SYNCS.PHASECHK.TRANS64.TRYWAIT P0, [R7+URZ], R4 ;  /* 0x00000004070075a7 */ /* 0x001064000800017f */
[----:B-1----:R-:W-:Y:S05]  /*88e0*/  @!P0 NANOSLEEP.SYNCS 0x989680 ;  /* 0x009896800000895d */ /* 0x002fea0003900000 */
[----:B------:R-:W1:Y:S02]  /*88f0*/  @!P0 SYNCS.PHASECHK.TRANS64 P0, [R7+URZ], R4 ;  /* 0x00000004070085a7 */ /* 0x000e64000800007f */
[----:B-1----:R-:W-:Y:S05]  /*8900*/  @!P0 BRA `(.L_x_195) ;  /* 0xfffffffc00f08947 */ /* 0x002fea000383ffff */
[----:B------:R-:W-:Y:S05]  /*8910*/  BRA `(.L_x_249) ;  /* 0xffffffec00587947 */ /* 0x000fea000383ffff */
.L_x_196:
[----:B0-----:R0:W1:Y:S02]  /*8920*/  SYNCS.PHASECHK.TRANS64.TRYWAIT P0, [R6+URZ], R3 ;  /* 0x00000003060075a7 */ /* 0x001064000800017f */
[----:B-1----:R-:W-:Y:S05]  /*8930*/  @!P0 NANOSLEEP.SYNCS 0x989680 ;  /* 0x009896800000895d */ /* 0x002fea0003900000 */
[----:B------:R-:W1:Y:S02]  /*8940*/  @!P0 SYNCS.PHASECHK.TRANS64 P0, [R6+URZ], R3 ;  /* 0x00000003060085a7 */ /* 0x000e64000800007f */
[----:B-1----:R-:W-:Y:S05]  /*8950*/  @!P0 BRA `(.L_x_196) ;  /* 0xfffffffc00f08947 */ /* 0x002fea000383ffff */
[----:B------:R-:W-:Y:S05]  /*8960*/  BRA `(.L_x_250) ;  /* 0xffffffec00687947 */ /* 0x000fea000383ffff */
.L_x_197:
[----:B0-----:R0:W1:Y:S02]  /*8970*/  SYNCS.PHASECHK.TRANS64.TRYWAIT P0, [R7+URZ], R4 ;  /* 0x00000004070075a7 */ /* 0x001064000800017f */
[----:B-1----:R-:W-:Y:S05]  /*8980*/  @!P0 NANOSLEEP.SYNCS 0x989680 ;  /* 0x009896800000895d */ /* 0x002fea0003900000 */
[----:B------:R-:W1:Y:S02]  /*8990*/  @!P0 SYNCS.PHASECHK.TRANS64 P0, [R7+URZ], R4 ;  /* 0x00000004070085a7 */ /* 0x000e64000800007f */
[----:B-1----:R-:W-:Y:S05]  /*89a0*/  @!P0 BRA `(.L_x_197) ;  /* 0xfffffffc00f08947 */ /* 0x002fea000383ffff */
[----:B------:R-:W-:Y:S05]  /*89b0*/  BRA `(.L_x_251) ;  /* 0xffffffec00787947 */ /* 0x000fea000383ffff */
.L_x_198:
[----:B0-----:R0:W1:Y:S02]  /*89c0*/  SYNCS.PHASECHK.TRANS64.TRYWAIT P0, [R6+URZ], R3 ;  /* 0x00000003060075a7 */ /* 0x001064000800017f */
[----:B-1----:R-:W-:Y:S05]  /*89d0*/  @!P0 NANOSLEEP.SYNCS 0x989680 ;  /* 0x009896800000895d */ /* 0x002fea0003900000 */
[----:B------:R-:W1:Y:S02]  /*89e0*/  @!P0 SYNCS.PHASECHK.TRANS64 P0, [R6+URZ], R3 ;  /* 0x00000003060085a7 */ /* 0x000e64000800007f */
[----:B-1----:R-:W-:Y:S05]  /*89f0*/  @!P0 BRA `(.L_x_198) ;  /* 0xfffffffc00f08947 */ /* 0x002fea000383ffff */
[----:B------:R-:W-:Y:S05]  /*8a00*/  BRA `(.L_x_252) ;  /* 0xffffffec00887947 */ /* 0x000fea000383ffff */
.L_x_199:
[----:B0-----:R0:W1:Y:S02]  /*8a10*/  SYNCS.PHASECHK.TRANS64.TRYWAIT P0, [R7+URZ], R4 ;  /* 0x00000004070075a7 */ /* 0x001064000800017f */
[----:B-1----:R-:W-:Y:S05]  /*8a20*/  @!P0 NANOSLEEP.SYNCS 0x989680 ;  /* 0x009896800000895d */ /* 0x002fea0003900000 */
[----:B------:R-:W1:Y:S02]  /*8a30*/  @!P0 SYNCS.PHASECHK.TRANS64 P0, [R7+URZ], R4 ;  /* 0x00000004070085a7 */ /* 0x000e64000800007f */
[----:B-1----:R-:W-:Y:S05]  /*8a40*/  @!P0 BRA `(.L_x_199) ;  /* 0xfffffffc00f08947 */ /* 0x002fea000383ffff */
[----:B------:R-:W-:Y:S05]  /*8a50*/  BRA `(.L_x_253) ;  /* 0xffffffec00987947 */ /* 0x000fea000383ffff */
.L_x_200:
[----:B0-----:R0:W1:Y:S02]  /*8a60*/  SYNCS.PHASECHK.TRANS64.TRYWAIT P0, [R6+URZ], R3 ;  /* 0x00000003060075a7 */ /* 0x001064000800017f */
[----:B-1----:R-:W-:Y:S05]  /*8a70*/  @!P0 NANOSLEEP.SYNCS 0x989680 ;  /* 0x009896800000895d */ /* 0x002fea0003900000 */
[----:B------:R-:W1:Y:S02]  /*8a80*/  @!P0 SYNCS.PHASECHK.TRANS64 P0, [R6+URZ], R3 ;  /* 0x00000003060085a7 */ /* 0x000e64000800007f */
[----:B-1----:R-:W-:Y:S05]  /*8a90*/  @!P0 BRA `(.L_x_200) ;  /* 0xfffffffc00f08947 */ /* 0x002fea000383ffff */
[----:B------:R-:W-:Y:S05]  /*8aa0*/  BRA `(.L_x_254) ;  /* 0xffffffec00a87947 */ /* 0x000fea000383ffff */
.L_x_201:
[----:B0-----:R0:W1:Y:S02]  /*8ab0*/  SYNCS.PHASECHK.TRANS64.TRYWAIT P0, [R7+URZ], R4 ;  /* 0x00000004070075a7 */ /* 0x001064000800017f */
[----:B-1----:R-:W-:Y:S05]  /*8ac0*/  @!P0 NANOSLEEP.SYNCS 0x989680 ;  /* 0x009896800000895d */ /* 0x002fea0003900000 */
[----:B------:R-:W1:Y:S02]  /*8ad0*/  @!P0 SYNCS.PHASECHK.TRANS64 P0, [R7+URZ], R4 ;  /* 0x00000004070085a7 */ /* 0x000e64000800007f */
[----:B-1----:R-:W-:Y:S05]  /*8ae0*/  @!P0 BRA `(.L_x_201) ;  /* 0xfffffffc00f08947 */ /* 0x002fea000383ffff */
[----:B------:R-:W-:Y:S05]  /*8af0*/  BRA `(.L_x_255) ;  /* 0xffffffec00b87947 */ /* 0x000fea000383ffff */
.L_x_202:
[----:B-1----:R1:W2:Y:S02]  /*8b00*/  SYNCS.PHASECHK.TRANS64.TRYWAIT P0, [R6+URZ], R3 ;  /* 0x00000003060075a7 */ /* 0x0022a4000800017f */
[----:B--2---:R-:W-:Y:S05]  /*8b10*/  @!P0 NANOSLEEP.SYNCS 0x989680 ;  /* 0x009896800000895d */ /* 0x004fea0003900000 */
[----:B------:R-:W2:Y:S02]  /*8b20*/  @!P0 SYNCS.PHASECHK.TRANS64 P0, [R6+URZ], R3 ;  /* 0x00000003060085a7 */ /* 0x000ea4000800007f */
[----:B--2---:R-:W-:Y:S05]  /*8b30*/  @!P0 BRA `(.L_x_202) ;  /* 0xfffffffc00f08947 */ /* 0x004fea000383ffff */
[----:B------:R-:W-:Y:S05]  /*8b40*/  BRA `(.L_x_256) ;  /* 0xffffffec00c07947 */ /* 0x000fea000383ffff */
.L_x_257:
[----:B------:R-:W-:-:S00]  /*8b50*/  BRA `(.L_x_257) ;  /* 0xfffffffc00fc7947 */ /* 0x000fc0000383ffff */
[----:B------:R-:W-:-:S00]  /*8b60*/  NOP ;  /* 0x0000000000007918 */ /* 0x000fc00000000000 */
        /* <DEDUP_REMOVED lines=9> */
.L_x_258:


//--------------------- .nv.global.init           --------------------------
	.section	.nv.global.init,"aw",@progbits
.nv.global.init:
	.type		$str$22,@object
	.size		$str$22,($str$23 - $str$22)
$str$22:
        /*0000*/ 	.byte	0x6b, 0x5f, 0x74, 0x69, 0x6c, 0x65, 0x5f, 0x63, 0x6f, 0x75, 0x6e, 0x74, 0x20, 0x3e, 0x3d, 0x20
        /*0010*/ 	.byte	0x31, 0x00
	.type		$str$23,@object
	.size		$str$23,(__unnamed_1 - $str$23)
$str$23:
        /*0012*/ 	.byte	0x2f, 0x74, 0x6d, 0x70, 0x2f, 0x63, 0x75, 0x74, 0x6c, 0x61, 0x73, 0x73, 0x5f, 0x73, 0x77, 0x65
        /*0022*/ 	.byte	0x65, 0x70, 0x5f, 0x73, 0x72, 0x63, 0x2f, 0x69, 0x6e, 0x63, 0x6c, 0x75, 0x64, 0x65, 0x2f, 0x63
        /*0032*/ 	.byte	0x75, 0x74, 0x6c, 0x61, 0x73, 0x73, 0x2f, 0x67, 0x65, 0x6d, 0x6d, 0x2f, 0x63, 0x6f, 0x6c, 0x6c
        /*0042*/ 	.byte	0x65, 0x63, 0x74, 0x69, 0x76, 0x65, 0x2f, 0x73, 0x6d, 0x39, 0x30, 0x5f, 0x6d, 0x6d, 0x61, 0x5f
        /*0052*/ 	.byte	0x74, 0x6d, 0x61, 0x5f, 0x67, 0x6d, 0x6d, 0x61, 0x5f, 0x73, 0x73, 0x5f, 0x77, 0x61, 0x72, 0x70
        /*0062*/ 	.byte	0x73, 0x70, 0x65, 0x63, 0x69, 0x61, 0x6c, 0x69, 0x7a, 0x65, 0x64, 0x2e, 0x68, 0x70, 0x70, 0x00
	.type		__unnamed_1,@object
	.size		__unnamed_1,(.L_0 - __unnamed_1)
__unnamed_1:
        /*0072*/ 	.byte	0x76, 0x6f, 0x69, 0x64, 0x20, 0x63, 0x75, 0x74, 0x6c, 0x61, 0x73, 0x73, 0x3a, 0x3a, 0x67, 0x65
        /* <DEDUP_REMOVED lines=172> */
        /*0b42*/ 	.byte	0x74, 0x79, 0x5d, 0x00
.L_0:


//--------------------- .nv.shared._ZN7cutlass13device_kernelINS_4gemm6kernel13GemmUniversalIN4cute5tupleIJiiiiEEENS1_10collective13CollectiveMmaINS1_34MainloopSm90TmaGmmaWarpSpecializedILi45ENS5_IJNS4_1CILi2EEENSA_ILi1EEESC_EEENS1_32KernelTmaWarpSpecializedPingpongEEENS5_IJNSA_ILi64EEENSA_ILi96EEENSA_ILi32EEEEEEaNS5_IJlSC_lEEEaSK_NS4_8TiledMMAINS4_8MMA_AtomIJNS4_4SM904GMMA26MMA_64x96x32_S32S8S8_SS_TNEEEENS4_6LayoutINS5_IJSC_SC_SC_EEENS5_IJNSA_ILi0EEEST_ST_EEEEENS5_IJNS4_10UnderscoreESW_SW_EEEEENS4_13SM90_TMA_LOADENS4_14ComposedLayoutINS4_7SwizzleILi1ELi4ELi3EEENS4_18smem_ptr_flag_bitsILi8EEENSR_INS5_IJNSA_ILi8EEESI_EEENS5_IJSI_SC_EEEEEEEvNS4_8identityENS4_23SM90_TMA_LOAD_MULTICASTES19_vS1A_EENS_8epilogue10collective6detail29Sm90TmaWarpSpecializedAdapterINS1E_15DefaultEpilogueIaSK_SK_NS1D_6thread17LinearCombinationIaLi1EiiLNS1I_9ScaleType4KindE0ELNS_15FloatRoundStyleE2EaEENS1_15EpilogueDefaultEEEEEvvEEEEvNT_6ParamsE --------------------------
	.section	.nv.shared._ZN7cutlass13device_kernelINS_4gemm6kernel13GemmUniversalIN4cute5tupleIJiiiiEEENS1_10collective13CollectiveMmaINS1_34MainloopSm90TmaGmmaWarpSpecializedILi45ENS5_IJNS4_1CILi2EEENSA_ILi1EEESC_EEENS1_32KernelTmaWarpSpecializedPingpongEEENS5_IJNSA_ILi64EEENSA_ILi96EEENSA_ILi32EEEEEEaNS5_IJlSC_lEEEaSK_NS4_8TiledMMAINS4_8MMA_AtomIJNS4_4SM904GMMA26MMA_64x96x32_S32S8S8_SS_TNEEEENS4_6LayoutINS5_IJSC_SC_SC_EEENS5_IJNSA_ILi0EEEST_ST_EEEEENS5_IJNS4_10UnderscoreESW_SW_EEEEENS4_13SM90_TMA_LOADENS4_14ComposedLayoutINS4_7SwizzleILi1ELi4ELi3EEENS4_18smem_ptr_flag_bitsILi8EEENSR_INS5_IJNSA_ILi8EEESI_EEENS5_IJSI_SC_EEEEEEEvNS4_8identityENS4_23SM90_TMA_LOAD_MULTICASTES19_vS1A_EENS_8epilogue10collective6detail29Sm90TmaWarpSpecializedAdapterINS1E_15DefaultEpilogueIaSK_SK_NS1D_6thread17LinearCombinationIaLi1EiiLNS1I_9ScaleType4KindE0ELNS_15FloatRoundStyleE2EaEENS1_15EpilogueDefaultEEEEEvvEEEEvNT_6ParamsE,"aw",@nobits
	.sectionflags	@""
	.align	16
	.zero		1024


//--------------------- .nv.shared.reserved.0     --------------------------
	.section	.nv.shared.reserved.0,"aw",@nobits
	.weak		__nv_reservedSMEM_offset_0_alias
	.size		__nv_reservedSMEM_offset_0_alias, 0, 0
	.other		__nv_reservedSMEM_offset_0_alias,@"STO_CUDA_RESERVED_SHARED STV_DEFAULT"
__nv_reservedSMEM_offset_0_alias:
	.zero		0


//--------------------- .nv.global                --------------------------
	.section	.nv.global,"aw",@nobits
.nv.global:
	.type		_ZN39_INTERNAL_6ee16d1e_4_k_cu_1e37089e_66634cute1_E,@object
	.size		_ZN39_INTERNAL_6ee16d1e_4_k_cu_1e37089e_66634cute1_E,(_ZN39_INTERNAL_6ee16d1e_4_k_cu_1e37089e_66634cuda3std3__45__cpo6cbeginE - _ZN39_INTERNAL_6ee16d1e_4_k_cu_1e37089e_66634cute1_E)
_ZN39_INTERNAL_6ee16d1e_4_k_cu_1e37089e_66634cute1_E:
	.zero		1
	.type		_ZN39_INTERNAL_6ee16d1e_4_k_cu_1e37089e_66634cuda3std3__45__cpo6cbeginE,@object
	.size		_ZN39_INTERNAL_6ee16d1e_4_k_cu_1e37089e_66634cuda3std3__45__cpo6cbeginE,(_ZN39_INTERNAL_6ee16d1e_4_k_cu_1e37089e_66634cuda3std3__48in_placeE - _ZN39_INTERNAL_6ee16d1e_4_k_cu_1e37089e_66634cuda3std3__45__cpo6cbeginE)
_ZN39_INTERNAL_6ee16d1e_4_k_cu_1e37089e_66634cuda3std3__45__cpo6cbeginE:
	.zero		1
	.type		_ZN39_INTERNAL_6ee16d1e_4_k_cu_1e37089e_66634cuda3std3__48in_placeE,@object
	.size		_ZN39_INTERNAL_6ee16d1e_4_k_cu_1e37089e_66634cuda3std3__48in_placeE,(_ZN39_INTERNAL_6ee16d1e_4_k_cu_1e37089e_66634cuda3std6ranges3__45__cpo9iter_moveE - _ZN39_INTERNAL_6ee16d1e_4_k_cu_1e37089e_66634cuda3std3__48in_placeE)
_ZN39_INTERNAL_6ee16d1e_4_k_cu_1e37089e_66634cuda3std3__48in_placeE:
	.zero		1
	.type		_ZN39_INTERNAL_6ee16d1e_4_k_cu_1e37089e_66634cuda3std6ranges3__45__cpo9iter_moveE,@object
	.size		_ZN39_INTERNAL_6ee16d1e_4_k_cu_1e37089e_66634cuda3std6ranges3__45__cpo9iter_moveE,(_ZN39_INTERNAL_6ee16d1e_4_k_cu_1e37089e_66634cuda3std3__45__cpo5beginE - _ZN39_INTERNAL_6ee16d1e_4_k_cu_1e37089e_66634cuda3std6ranges3__45__cpo9iter_moveE)
_ZN39_INTERNAL_6ee16d1e_4_k_cu_1e37089e_66634cuda3std6ranges3__45__cpo9iter_moveE:
	.zero		1
	.type		_ZN39_INTERNAL_6ee16d1e_4_k_cu_1e37089e_66634cuda3std3__45__cpo5beginE,@object
	.size		_ZN39_INTERNAL_6ee16d1e_4_k_cu_1e37089e_66634cuda3std3__45__cpo5beginE,(_ZN39_INTERNAL_6ee16d1e_4_k_cu_1e37089e_66634cuda3std3__441_GLOBAL__N__6ee16d1e_4_k_cu_1e37089e_66636ignoreE - _ZN39_INTERNAL_6ee16d1e_4_k_cu_1e37089e_66634cuda3std3__45__cpo5beginE)
_ZN39_INTERNAL_6ee16d1e_4_k_cu_1e37089e_66634cuda3std3__45__cpo5beginE:
	.zero		1
	.type		_ZN39_INTERNAL_6ee16d1e_4_k_cu_1e37089e_66634cuda3std3__441_GLOBAL__N__6ee16d1e_4_k_cu_1e37089e_66636ignoreE,@object
	.size		_ZN39_INTERNAL_6ee16d1e_4_k_cu_1e37089e_66634cuda3std3__441_GLOBAL__N__6ee16d1e_4_k_cu_1e37089e_66636ignoreE,(_ZN39_INTERNAL_6ee16d1e_4_k_cu_1e37089e_66634cute7productE - _ZN39_INTERNAL_6ee16d1e_4_k_cu_1e37089e_66634cuda3std3__441_GLOBAL__N__6ee16d1e_4_k_cu_1e37089e_66636ignoreE)
_ZN39_INTERNAL_6ee16d1e_4_k_cu_1e37089e_66634cuda3std3__441_GLOBAL__N__6ee16d1e_4_k_cu_1e37089e_66636ignoreE:
	.zero		1
	.type		_ZN39_INTERNAL_6ee16d1e_4_k_cu_1e37089e_66634cute7productE,@object
	.size		_ZN39_INTERNAL_6ee16d1e_4_k_cu_1e37089e_66634cute7productE,(_ZN39_INTERNAL_6ee16d1e_4_k_cu_1e37089e_66634cuda3std3__45__cpo3endE - _ZN39_INTERNAL_6ee16d1e_4_k_cu_1e37089e_66634cute7productE)
_ZN39_INTERNAL_6ee16d1e_4_k_cu_1e37089e_66634cute7productE:
	.zero		1
	.type		_ZN39_INTERNAL_6ee16d1e_4_k_cu_1e37089e_66634cuda3std3__45__cpo3endE,@object
	.size		_ZN39_INTERNAL_6ee16d1e_4_k_cu_1e37089e_66634cuda3std3__45__cpo3endE,(_ZN39_INTERNAL_6ee16d1e_4_k_cu_1e37089e_66634cuda3std3__419piecewise_constructE - _ZN39_INTERNAL_6ee16d1e_4_k_cu_1e37089e_66634cuda3std3__45__cpo3endE)
_ZN39_INTERNAL_6ee16d1e_4_k_cu_1e37089e_66634cuda3std3__45__cpo3endE:
	.zero		1
	.type		_ZN39_INTERNAL_6ee16d1e_4_k_cu_1e37089e_66634cuda3std3__419piecewise_constructE,@object
	.size		_ZN39_INTERNAL_6ee16d1e_4_k_cu_1e37089e_66634cuda3std3__419piecewise_constructE,(_ZN39_INTERNAL_6ee16d1e_4_k_cu_1e37089e_66634cuda3std3__45__cpo4cendE - _ZN39_INTERNAL_6ee16d1e_4_k_cu_1e37089e_66634cuda3std3__419piecewise_constructE)
_ZN39_INTERNAL_6ee16d1e_4_k_cu_1e37089e_66634cuda3std3__419piecewise_constructE:
	.zero		1
	.type		_ZN39_INTERNAL_6ee16d1e_4_k_cu_1e37089e_66634cuda3std3__45__cpo4cendE,@object
	.size		_ZN39_INTERNAL_6ee16d1e_4_k_cu_1e37089e_66634cuda3std3__45__cpo4cendE,(_ZN39_INTERNAL_6ee16d1e_4_k_cu_1e37089e_66634cuda3std6ranges3__45__cpo4swapE - _ZN39_INTERNAL_6ee16d1e_4_k_cu_1e37089e_66634cuda3std3__45__cpo4cendE)
_ZN39_INTERNAL_6ee16d1e_4_k_cu_1e37089e_66634cuda3std3__45__cpo4cendE:
	.zero		1
	.type		_ZN39_INTERNAL_6ee16d1e_4_k_cu_1e37089e_66634cuda3std6ranges3__45__cpo4swapE,@object
	.size		_ZN39_INTERNAL_6ee16d1e_4_k_cu_1e37089e_66634cuda3std6ranges3__45__cpo4swapE,(.L_8 - _ZN39_INTERNAL_6ee16d1e_4_k_cu_1e37089e_66634cuda3std6ranges3__45__cpo4swapE)
_ZN39_INTERNAL_6ee16d1e_4_k_cu_1e37089e_66634cuda3std6ranges3__45__cpo4swapE:
	.zero		1
.L_8:


//--------------------- .nv.constant0._ZN7cutlass13device_kernelINS_4gemm6kernel13GemmUniversalIN4cute5tupleIJiiiiEEENS1_10collective13CollectiveMmaINS1_34MainloopSm90TmaGmmaWarpSpecializedILi45ENS5_IJNS4_1CILi2EEENSA_ILi1EEESC_EEENS1_32KernelTmaWarpSpecializedPingpongEEENS5_IJNSA_ILi64EEENSA_ILi96EEENSA_ILi32EEEEEEaNS5_IJlSC_lEEEaSK_NS4_8TiledMMAINS4_8MMA_AtomIJNS4_4SM904GMMA26MMA_64x96x32_S32S8S8_SS_TNEEEENS4_6LayoutINS5_IJSC_SC_SC_EEENS5_IJNSA_ILi0EEEST_ST_EEEEENS5_IJNS4_10UnderscoreESW_SW_EEEEENS4_13SM90_TMA_LOADENS4_14ComposedLayoutINS4_7SwizzleILi1ELi4ELi3EEENS4_18smem_ptr_flag_bitsILi8EEENSR_INS5_IJNSA_ILi8EEESI_EEENS5_IJSI_SC_EEEEEEEvNS4_8identityENS4_23SM90_TMA_LOAD_MULTICASTES19_vS1A_EENS_8epilogue10collective6detail29Sm90TmaWarpSpecializedAdapterINS1E_15DefaultEpilogueIaSK_SK_NS1D_6thread17LinearCombinationIaLi1EiiLNS1I_9ScaleType4KindE0ELNS_15FloatRoundStyleE2EaEENS1_15EpilogueDefaultEEEEEvvEEEEvNT_6ParamsE --------------------------
	.section	.nv.constant0._ZN7cutlass13device_kernelINS_4gemm6kernel13GemmUniversalIN4cute5tupleIJiiiiEEENS1_10collective13CollectiveMmaINS1_34MainloopSm90TmaGmmaWarpSpecializedILi45ENS5_IJNS4_1CILi2EEENSA_ILi1EEESC_EEENS1_32KernelTmaWarpSpecializedPingpongEEENS5_IJNSA_ILi64EEENSA_ILi96EEENSA_ILi32EEEEEEaNS5_IJlSC_lEEEaSK_NS4_8TiledMMAINS4_8MMA_AtomIJNS4_4SM904GMMA26MMA_64x96x32_S32S8S8_SS_TNEEEENS4_6LayoutINS5_IJSC_SC_SC_EEENS5_IJNSA_ILi0EEEST_ST_EEEEENS5_IJNS4_10UnderscoreESW_SW_EEEEENS4_13SM90_TMA_LOADENS4_14ComposedLayoutINS4_7SwizzleILi1ELi4ELi3EEENS4_18smem_ptr_flag_bitsILi8EEENSR_INS5_IJNSA_ILi8EEESI_EEENS5_IJSI_SC_EEEEEEEvNS4_8identityENS4_23SM90_TMA_LOAD_MULTICASTES19_vS1A_EENS_8epilogue10collective6detail29Sm90TmaWarpSpecializedAdapterINS1E_15DefaultEpilogueIaSK_SK_NS1D_6thread17LinearCombinationIaLi1EiiLNS1I_9ScaleType4KindE0ELNS_15FloatRoundStyleE2EaEENS1_15EpilogueDefaultEEEEEvvEEEEvNT_6ParamsE,"a",@progbits
	.sectionflags	@""
	.align	4
.nv.constant0._ZN7cutlass13device_kernelINS_4gemm6kernel13GemmUniversalIN4cute5tupleIJiiiiEEENS1_10collective13CollectiveMmaINS1_34MainloopSm90TmaGmmaWarpSpecializedILi45ENS5_IJNS4_1CILi2EEENSA_ILi1EEESC_EEENS1_32KernelTmaWarpSpecializedPingpongEEENS5_IJNSA_ILi64EEENSA_ILi96EEENSA_ILi32EEEEEEaNS5_IJlSC_lEEEaSK_NS4_8TiledMMAINS4_8MMA_AtomIJNS4_4SM904GMMA26MMA_64x96x32_S32S8S8_SS_TNEEEENS4_6LayoutINS5_IJSC_SC_SC_EEENS5_IJNSA_ILi0EEEST_ST_EEEEENS5_IJNS4_10UnderscoreESW_SW_EEEEENS4_13SM90_TMA_LOADENS4_14ComposedLayoutINS4_7SwizzleILi1ELi4ELi3EEENS4_18smem_ptr_flag_bitsILi8EEENSR_INS5_IJNSA_ILi8EEESI_EEENS5_IJSI_SC_EEEEEEEvNS4_8identityENS4_23SM90_TMA_LOAD_MULTICASTES19_vS1A_EENS_8epilogue10collective6detail29Sm90TmaWarpSpecializedAdapterINS1E_15DefaultEpilogueIaSK_SK_NS1D_6thread17LinearCombinationIaLi1EiiLNS1I_9ScaleType4KindE0ELNS_15FloatRoundStyleE2EaEENS1_15EpilogueDefaultEEEEEvvEEEEvNT_6ParamsE:
	.zero		1664


//--------------------- SYMBOLS --------------------------

	.type		.nv.reservedSmem.offset0,@object
	.size		.nv.reservedSmem.offset0,0x4
	.type		__assertfail,@function
